// auto-generated by cutlass_sweep.gemm — config: {"arch": "sm_100", "cluster_m": 1, "cluster_n": 1, "dtype": "int8", "dtype_b": "int8", "layout": "tn", "stages": 0, "tile_k": 128, "tile_m": 64, "tile_n": 128}
#include "cutlass/cutlass.h"
#include "cutlass/gemm/collective/collective_builder.hpp"
#include "cutlass/gemm/device/gemm_universal_adapter.h"
#include "cutlass/gemm/kernel/gemm_universal.hpp"
#include "cutlass/epilogue/collective/collective_builder.hpp"

using ElemA = int8_t;
using ElemB = int8_t;
using ElemCD = int8_t;
using Acc  = int32_t;
using TileShape    = cute::Shape<cute::_64, cute::_128, cute::_128>;
using ClusterShape = cute::Shape<cute::_1, cute::_1, cute::_1>;

using CollectiveEpilogue = typename cutlass::epilogue::collective::CollectiveBuilder<
    cutlass::arch::Sm100, cutlass::arch::OpClassTensorOp,
    TileShape, ClusterShape,
    cutlass::epilogue::collective::EpilogueTileAuto,
    Acc, Acc,
    ElemCD, cutlass::layout::RowMajor, 128 / cutlass::sizeof_bits<ElemCD>::value,
    ElemCD, cutlass::layout::RowMajor, 128 / cutlass::sizeof_bits<ElemCD>::value,
    cutlass::epilogue::collective::EpilogueScheduleAuto
  >::CollectiveOp;

using CollectiveMainloop = typename cutlass::gemm::collective::CollectiveBuilder<
    cutlass::arch::Sm100, cutlass::arch::OpClassTensorOp,
    ElemA, cutlass::layout::ColumnMajor, 128 / cutlass::sizeof_bits<ElemA>::value,
    ElemB, cutlass::layout::RowMajor, 128 / cutlass::sizeof_bits<ElemB>::value,
    Acc,
    TileShape, ClusterShape,
    cutlass::gemm::collective::StageCountAutoCarveout<static_cast<int>(sizeof(typename CollectiveEpilogue::SharedStorage))>,
    cutlass::gemm::collective::KernelScheduleAuto
  >::CollectiveOp;

using GemmKernel = cutlass::gemm::kernel::GemmUniversal<
    cute::Shape<int,int,int,int>,
    CollectiveMainloop,
    CollectiveEpilogue
>;
using Gemm = cutlass::gemm::device::GemmUniversalAdapter<GemmKernel>;

// Force the device kernel symbol into the cubin without needing a host main.
auto* _anchor = &cutlass::device_kernel<GemmKernel>;


// ===== COMPILED SASS (sm_100a) =====

	.target	sm_100a

	.elftype	@"ET_EXEC"


//--------------------- .note.nv.tkinfo           --------------------------
	.section	.note.nv.tkinfo,"",@"SHT_NOTE"
	.sectionflags	@"SHF_NOTE_NV_TKINFO"
	.tkinfo
        /*0018*/ 	.word	0x00000002
        /*0030*/ 	.string	""
        /*0030*/ 	.string	"ptxas"
        /*0030*/ 	.string	"Cuda compilation tools, release 13.0, V13.0.88"
        /*0030*/ 	.string	"Build cuda_13.0.r13.0/compiler.36424714_0"
        /*0030*/ 	.string	"-arch sm_100a -m 64 "



//--------------------- .note.nv.cuinfo           --------------------------
	.section	.note.nv.cuinfo,"",@"SHT_NOTE"
	.sectionflags	@"SHF_NOTE_NV_CUINFO"
        /*0018*/ 	.short	0x0002
        /*001a*/ 	.short	0x0064
        /*001c*/ 	.short	0x0082
	.zero		2


//--------------------- .nv.info                  --------------------------
	.section	.nv.info,"",@"SHT_CUDA_INFO"
	.align	4


	//----- nvinfo : EIATTR_REGCOUNT
	.align		4
        /*0000*/ 	.byte	0x04, 0x2f
        /*0002*/ 	.short	(.L_19 - .L_18)
	.align		4
.L_18:
        /*0004*/ 	.word	index@(_ZN7cutlass13device_kernelINS_4gemm6kernel13GemmUniversalIN4cute5tupleIJiiiiEEENS1_10collective13CollectiveMmaINS1_35MainloopSm100TmaUmmaWarpSpecializedILi8ELi2ELi4ENS5_IJNS4_1CILi1EEESB_SB_EEEEENS5_IJNSA_ILi64EEENSA_ILi128EEESF_EEEaNS5_IJSB_llEEEaSH_NS4_8TiledMMAINS4_8MMA_AtomIJNS4_15SM100_MMA_S8_SSIaaiLi64ELi128ELNS4_4UMMA5MajorE1ELSM_1ELNSL_8SaturateE0EEEEEENS4_6LayoutISC_NS5_IJNSA_ILi0EEESR_SR_EEEEENS5_IJNS4_10UnderscoreESU_SU_EEEEENS4_13SM90_TMA_LOADENS4_14ComposedLayoutINS4_7SwizzleILi2ELi4ELi3EEENS4_18smem_ptr_flag_bitsILi8EEENSQ_INS5_IJSE_NSA_ILi8EEEEEENS5_IJSB_SE_EEEEEEEvNS4_8identityESX_NSY_INSZ_ILi3ELi4ELi3EEES12_NSQ_INS5_IJSF_S13_EEENS5_IJSB_SF_EEEEEEEvS18_EENS_8epilogue10collective18CollectiveEpilogueINS1F_23Sm100TmaWarpSpecializedILi2ELi2ELi32ELb0ELb0EEEJSG_NS5_IJNSQ_ISE_SB_EES1K_EEEaNS5_IJlSB_lEEEaS1M_NS1F_6fusion15FusionCallbacksIS1J_NS1N_17LinearCombinationIaiaiLNS_15FloatRoundStyleE2EEESG_S1L_JEEENS4_5SM1004TMEM4LOAD26SM100_TMEM_LOAD_16dp32b32xESX_NSY_IS10_S12_NSQ_INS5_IJS13_SE_EEENS5_IJSE_SB_EEEEEEENS4_39AutoVectorizingCopyWithAssumedAlignmentILi128EEENS4_14SM90_TMA_STOREES20_S22_S22_EEEvvEEEEvNT_6ParamsE)
        /*0008*/ 	.word	0x0000007a


	//----- nvinfo : EIATTR_FRAME_SIZE
	.align		4
.L_19:
        /*000c*/ 	.byte	0x04, 0x11
        /*000e*/ 	.short	(.L_21 - .L_20)
	.align		4
.L_20:
        /*0010*/ 	.word	index@($__internal_2_$__cuda_sm10x_tcgen05_guardrail_trap_unallocated_columns_being_dealloced)
        /*0014*/ 	.word	0x00000000


	//----- nvinfo : EIATTR_FRAME_SIZE
	.align		4
.L_21:
        /*0018*/ 	.byte	0x04, 0x11
        /*001a*/ 	.short	(.L_23 - .L_22)
	.align		4
.L_22:
        /*001c*/ 	.word	index@($__internal_1_$__cuda_sm10x_tcgen05_guardrail_trap_phase_invalid_during_alloc)
        /*0020*/ 	.word	0x00000000


	//----- nvinfo : EIATTR_FRAME_SIZE
	.align		4
.L_23:
        /*0024*/ 	.byte	0x04, 0x11
        /*0026*/ 	.short	(.L_25 - .L_24)
	.align		4
.L_24:
        /*0028*/ 	.word	index@($__internal_0_$__cuda_sm10x_tcgen05_guardrail_trap_col_being_dealloced_not_returned_by_alloc)
        /*002c*/ 	.word	0x00000000


	//----- nvinfo : EIATTR_FRAME_SIZE
	.align		4
.L_25:
        /*0030*/ 	.byte	0x04, 0x11
        /*0032*/ 	.short	(.L_27 - .L_26)
	.align		4
.L_26:
        /*0034*/ 	.word	index@(_ZN7cutlass13device_kernelINS_4gemm6kernel13GemmUniversalIN4cute5tupleIJiiiiEEENS1_10collective13CollectiveMmaINS1_35MainloopSm100TmaUmmaWarpSpecializedILi8ELi2ELi4ENS5_IJNS4_1CILi1EEESB_SB_EEEEENS5_IJNSA_ILi64EEENSA_ILi128EEESF_EEEaNS5_IJSB_llEEEaSH_NS4_8TiledMMAINS4_8MMA_AtomIJNS4_15SM100_MMA_S8_SSIaaiLi64ELi128ELNS4_4UMMA5MajorE1ELSM_1ELNSL_8SaturateE0EEEEEENS4_6LayoutISC_NS5_IJNSA_ILi0EEESR_SR_EEEEENS5_IJNS4_10UnderscoreESU_SU_EEEEENS4_13SM90_TMA_LOADENS4_14ComposedLayoutINS4_7SwizzleILi2ELi4ELi3EEENS4_18smem_ptr_flag_bitsILi8EEENSQ_INS5_IJSE_NSA_ILi8EEEEEENS5_IJSB_SE_EEEEEEEvNS4_8identityESX_NSY_INSZ_ILi3ELi4ELi3EEES12_NSQ_INS5_IJSF_S13_EEENS5_IJSB_SF_EEEEEEEvS18_EENS_8epilogue10collective18CollectiveEpilogueINS1F_23Sm100TmaWarpSpecializedILi2ELi2ELi32ELb0ELb0EEEJSG_NS5_IJNSQ_ISE_SB_EES1K_EEEaNS5_IJlSB_lEEEaS1M_NS1F_6fusion15FusionCallbacksIS1J_NS1N_17LinearCombinationIaiaiLNS_15FloatRoundStyleE2EEESG_S1L_JEEENS4_5SM1004TMEM4LOAD26SM100_TMEM_LOAD_16dp32b32xESX_NSY_IS10_S12_NSQ_INS5_IJS13_SE_EEENS5_IJSE_SB_EEEEEEENS4_39AutoVectorizingCopyWithAssumedAlignmentILi128EEENS4_14SM90_TMA_STOREES20_S22_S22_EEEvvEEEEvNT_6ParamsE)
        /*0038*/ 	.word	0x00000000


	//----- nvinfo : EIATTR_MIN_STACK_SIZE
	.align		4
.L_27:
        /*003c*/ 	.byte	0x04, 0x12
        /*003e*/ 	.short	(.L_29 - .L_28)
	.align		4
.L_28:
        /*0040*/ 	.word	index@(_ZN7cutlass13device_kernelINS_4gemm6kernel13GemmUniversalIN4cute5tupleIJiiiiEEENS1_10collective13CollectiveMmaINS1_35MainloopSm100TmaUmmaWarpSpecializedILi8ELi2ELi4ENS5_IJNS4_1CILi1EEESB_SB_EEEEENS5_IJNSA_ILi64EEENSA_ILi128EEESF_EEEaNS5_IJSB_llEEEaSH_NS4_8TiledMMAINS4_8MMA_AtomIJNS4_15SM100_MMA_S8_SSIaaiLi64ELi128ELNS4_4UMMA5MajorE1ELSM_1ELNSL_8SaturateE0EEEEEENS4_6LayoutISC_NS5_IJNSA_ILi0EEESR_SR_EEEEENS5_IJNS4_10UnderscoreESU_SU_EEEEENS4_13SM90_TMA_LOADENS4_14ComposedLayoutINS4_7SwizzleILi2ELi4ELi3EEENS4_18smem_ptr_flag_bitsILi8EEENSQ_INS5_IJSE_NSA_ILi8EEEEEENS5_IJSB_SE_EEEEEEEvNS4_8identityESX_NSY_INSZ_ILi3ELi4ELi3EEES12_NSQ_INS5_IJSF_S13_EEENS5_IJSB_SF_EEEEEEEvS18_EENS_8epilogue10collective18CollectiveEpilogueINS1F_23Sm100TmaWarpSpecializedILi2ELi2ELi32ELb0ELb0EEEJSG_NS5_IJNSQ_ISE_SB_EES1K_EEEaNS5_IJlSB_lEEEaS1M_NS1F_6fusion15FusionCallbacksIS1J_NS1N_17LinearCombinationIaiaiLNS_15FloatRoundStyleE2EEESG_S1L_JEEENS4_5SM1004TMEM4LOAD26SM100_TMEM_LOAD_16dp32b32xESX_NSY_IS10_S12_NSQ_INS5_IJS13_SE_EEENS5_IJSE_SB_EEEEEEENS4_39AutoVectorizingCopyWithAssumedAlignmentILi128EEENS4_14SM90_TMA_STOREES20_S22_S22_EEEvvEEEEvNT_6ParamsE)
        /*0044*/ 	.word	0x00000000
.L_29:


//--------------------- .nv.compat                --------------------------
	.section	.nv.compat,"",@"SHT_CUDA_COMPAT_INFO"
	.align	4
        /*0000*/ 	.byte	0x02, 0x09, 0x01, 0x00, 0x02, 0x02, 0x03, 0x00, 0x02, 0x05, 0x06, 0x00, 0x03, 0x07, 0x01, 0x01
        /*0010*/ 	.byte	0x02, 0x03, 0x01, 0x00, 0x02, 0x06, 0x01, 0x00, 0x04, 0x0b, 0x08, 0x00, 0x01, 0x00, 0x00, 0x00
        /*0020*/ 	.byte	0x00, 0x00, 0x00, 0x00


//--------------------- .nv.info._ZN7cutlass13device_kernelINS_4gemm6kernel13GemmUniversalIN4cute5tupleIJiiiiEEENS1_10collective13CollectiveMmaINS1_35MainloopSm100TmaUmmaWarpSpecializedILi8ELi2ELi4ENS5_IJNS4_1CILi1EEESB_SB_EEEEENS5_IJNSA_ILi64EEENSA_ILi128EEESF_EEEaNS5_IJSB_llEEEaSH_NS4_8TiledMMAINS4_8MMA_AtomIJNS4_15SM100_MMA_S8_SSIaaiLi64ELi128ELNS4_4UMMA5MajorE1ELSM_1ELNSL_8SaturateE0EEEEEENS4_6LayoutISC_NS5_IJNSA_ILi0EEESR_SR_EEEEENS5_IJNS4_10UnderscoreESU_SU_EEEEENS4_13SM90_TMA_LOADENS4_14ComposedLayoutINS4_7SwizzleILi2ELi4ELi3EEENS4_18smem_ptr_flag_bitsILi8EEENSQ_INS5_IJSE_NSA_ILi8EEEEEENS5_IJSB_SE_EEEEEEEvNS4_8identityESX_NSY_INSZ_ILi3ELi4ELi3EEES12_NSQ_INS5_IJSF_S13_EEENS5_IJSB_SF_EEEEEEEvS18_EENS_8epilogue10collective18CollectiveEpilogueINS1F_23Sm100TmaWarpSpecializedILi2ELi2ELi32ELb0ELb0EEEJSG_NS5_IJNSQ_ISE_SB_EES1K_EEEaNS5_IJlSB_lEEEaS1M_NS1F_6fusion15FusionCallbacksIS1J_NS1N_17LinearCombinationIaiaiLNS_15FloatRoundStyleE2EEESG_S1L_JEEENS4_5SM1004TMEM4LOAD26SM100_TMEM_LOAD_16dp32b32xESX_NSY_IS10_S12_NSQ_INS5_IJS13_SE_EEENS5_IJSE_SB_EEEEEEENS4_39AutoVectorizingCopyWithAssumedAlignmentILi128EEENS4_14SM90_TMA_STOREES20_S22_S22_EEEvvEEEEvNT_6ParamsE --------------------------
	.section	.nv.info._ZN7cutlass13device_kernelINS_4gemm6kernel13GemmUniversalIN4cute5tupleIJiiiiEEENS1_10collective13CollectiveMmaINS1_35MainloopSm100TmaUmmaWarpSpecializedILi8ELi2ELi4ENS5_IJNS4_1CILi1EEESB_SB_EEEEENS5_IJNSA_ILi64EEENSA_ILi128EEESF_EEEaNS5_IJSB_llEEEaSH_NS4_8TiledMMAINS4_8MMA_AtomIJNS4_15SM100_MMA_S8_SSIaaiLi64ELi128ELNS4_4UMMA5MajorE1ELSM_1ELNSL_8SaturateE0EEEEEENS4_6LayoutISC_NS5_IJNSA_ILi0EEESR_SR_EEEEENS5_IJNS4_10UnderscoreESU_SU_EEEEENS4_13SM90_TMA_LOADENS4_14ComposedLayoutINS4_7SwizzleILi2ELi4ELi3EEENS4_18smem_ptr_flag_bitsILi8EEENSQ_INS5_IJSE_NSA_ILi8EEEEEENS5_IJSB_SE_EEEEEEEvNS4_8identityESX_NSY_INSZ_ILi3ELi4ELi3EEES12_NSQ_INS5_IJSF_S13_EEENS5_IJSB_SF_EEEEEEEvS18_EENS_8epilogue10collective18CollectiveEpilogueINS1F_23Sm100TmaWarpSpecializedILi2ELi2ELi32ELb0ELb0EEEJSG_NS5_IJNSQ_ISE_SB_EES1K_EEEaNS5_IJlSB_lEEEaS1M_NS1F_6fusion15FusionCallbacksIS1J_NS1N_17LinearCombinationIaiaiLNS_15FloatRoundStyleE2EEESG_S1L_JEEENS4_5SM1004TMEM4LOAD26SM100_TMEM_LOAD_16dp32b32xESX_NSY_IS10_S12_NSQ_INS5_IJS13_SE_EEENS5_IJSE_SB_EEEEEEENS4_39AutoVectorizingCopyWithAssumedAlignmentILi128EEENS4_14SM90_TMA_STOREES20_S22_S22_EEEvvEEEEvNT_6ParamsE,"",@"SHT_CUDA_INFO"
	.sectionflags	@""
	.align	4


	//----- nvinfo : EIATTR_CUDA_API_VERSION
	.align		4
        /*0000*/ 	.byte	0x04, 0x37
        /*0002*/ 	.short	(.L_31 - .L_30)
.L_30:
        /*0004*/ 	.word	0x00000082


	//----- nvinfo : EIATTR_KPARAM_INFO
	.align		4
.L_31:
        /*0008*/ 	.byte	0x04, 0x17
        /*000a*/ 	.short	(.L_33 - .L_32)
.L_32:
        /*000c*/ 	.word	0x00000000
        /*0010*/ 	.short	0x0000
        /*0012*/ 	.short	0x0000
        /*0014*/ 	.byte	0x00, 0xf0, 0x01, 0x20


	//----- nvinfo : EIATTR_AT_ENTRY_FRAGMENTS
	.align		4
.L_33:
        /*0018*/ 	.byte	0x04, 0x4f
        /*001a*/ 	.short	(.L_35 - .L_34)


	//   ....[0]....
.L_34:
        /*001c*/ 	.word	0x00000006


	//----- nvinfo : EIATTR_RESERVED_SMEM_USED
	.align		4
.L_35:
        /*0020*/ 	.byte	0x01, 0x41
	.zero		2


	//----- nvinfo : EIATTR_SPARSE_MMA_MASK
	.align		4
        /*0024*/ 	.byte	0x03, 0x50
        /*0026*/ 	.short	0x0000


	//----- nvinfo : EIATTR_TCGEN05_1CTA_USED
	.align		4
        /*0028*/ 	.byte	0x01, 0x51
	.zero		2


	//----- nvinfo : EIATTR_MAXREG_COUNT
	.align		4
        /*002c*/ 	.byte	0x03, 0x1b
        /*002e*/ 	.short	0x00ff


	//----- nvinfo : EIATTR_NUM_BARRIERS
	.align		4
        /*0030*/ 	.byte	0x02, 0x4c
        /*0032*/ 	.byte	0x07
	.zero		1


	//----- nvinfo : EIATTR_EXTERNS
	.align		4
        /*0034*/ 	.byte	0x04, 0x0f
        /*0036*/ 	.short	(.L_37 - .L_36)


	//   ....[0]....
	.align		4
.L_36:
        /*0038*/ 	.word	index@(__assertfail)


	//----- nvinfo : EIATTR_MERCURY_ISA_VERSION
	.align		4
.L_37:
        /*003c*/ 	.byte	0x03, 0x5f
        /*003e*/ 	.short	0x0101


	//----- nvinfo : EIATTR_INT_WARP_WIDE_INSTR_OFFSETS
	.align		4
        /*0040*/ 	.byte	0x04, 0x31
        /*0042*/ 	.short	(.L_39 - .L_38)


	//   ....[0]....
.L_38:
        /*0044*/ 	.word	0x00001e20


	//   ....[1]....
        /*0048*/ 	.word	0x00003af0


	//   ....[2]....
        /*004c*/ 	.word	0x00003b10


	//   ....[3]....
        /*0050*/ 	.word	0x00003b40


	//   ....[4]....
        /*0054*/ 	.word	0x00004470


	//   ....[5]....
        /*0058*/ 	.word	0x000044e0


	//   ....[6]....
        /*005c*/ 	.word	0x000046c0


	//   ....[7]....
        /*0060*/ 	.word	0x00004820


	//----- nvinfo : EIATTR_COOP_GROUP_MASK_REGIDS
	.align		4
.L_39:
        /*0064*/ 	.byte	0x04, 0x29
        /*0066*/ 	.short	(.L_41 - .L_40)


	//   ....[0]....
.L_40:
        /*0068*/ 	.word	0xffffffff


	//   ....[1]....
        /*006c*/ 	.word	0xffffffff


	//   ....[2]....
        /*0070*/ 	.word	0xffffffff


	//   ....[3]....
        /*0074*/ 	.word	0xffffffff


	//   ....[4]....
        /*0078*/ 	.word	0xffffffff


	//   ....[5]....
        /*007c*/ 	.word	0xffffffff


	//   ....[6]....
        /*0080*/ 	.word	0xffffffff


	//   ....[7]....
        /*0084*/ 	.word	0xffffffff


	//   ....[8]....
        /*0088*/ 	.word	0xffffffff


	//   ....[9]....
        /*008c*/ 	.word	0xffffffff


	//   ....[10]....
        /*0090*/ 	.word	0xffffffff


	//   ....[11]....
        /*0094*/ 	.word	0xffffffff


	//   ....[12]....
        /*0098*/ 	.word	0xffffffff


	//----- nvinfo : EIATTR_COOP_GROUP_INSTR_OFFSETS
	.align		4
.L_41:
        /*009c*/ 	.byte	0x04, 0x28
        /*009e*/ 	.short	(.L_43 - .L_42)


	//   ....[0]....
.L_42:
        /*00a0*/ 	.word	0x00000090


	//   ....[1]....
        /*00a4*/ 	.word	0x000004d0


	//   ....[2]....
        /*00a8*/ 	.word	0x000006c0


	//   ....[3]....
        /*00ac*/ 	.word	0x00000820


	//   ....[4]....
        /*00b0*/ 	.word	0x00000920


	//   ....[5]....
        /*00b4*/ 	.word	0x00000a90


	//   ....[6]....
        /*00b8*/ 	.word	0x00000c30


	//   ....[7]....
        /*00bc*/ 	.word	0x00001d00


	//   ....[8]....
        /*00c0*/ 	.word	0x00002d20


	//   ....[9]....
        /*00c4*/ 	.word	0x00002f30


	//   ....[10]....
        /*00c8*/ 	.word	0x00002f60


	//   ....[11]....
        /*00cc*/ 	.word	0x000039d0


	//   ....[12]....
        /*00d0*/ 	.word	0x00003c00


	//----- nvinfo : EIATTR_VRC_CTA_INIT_COUNT
	.align		4
.L_43:
        /*00d4*/ 	.byte	0x02, 0x4a
        /*00d6*/ 	.byte	0x80
	.zero		1


	//----- nvinfo : EIATTR_SYSCALL_OFFSETS
	.align		4
        /*00d8*/ 	.byte	0x04, 0x46
        /*00da*/ 	.short	(.L_45 - .L_44)


	//   ....[0]....
.L_44:
        /*00dc*/ 	.word	0x00005270


	//   ....[1]....
        /*00e0*/ 	.word	0x000053b0


	//   ....[2]....
        /*00e4*/ 	.word	0x00005bb0


	//   ....[3]....
        /*00e8*/ 	.word	0x00006950


	//----- nvinfo : EIATTR_MBARRIER_INSTR_OFFSETS
	.align		4
.L_45:
        /*00ec*/ 	.byte	0x04, 0x39
        /*00ee*/ 	.short	(.L_47 - .L_46)


	//   ....[0]....
.L_46:
        /*00f0*/ 	.word	0x000005b0
        /*00f4*/ 	.word	0x000000ff
        /*00f8*/ 	.word	0x00000000
        /*00fc*/ 	.short	0x0100
        /*00fe*/ 	.byte	0x05
	.zero		1


	//   ....[1]....
        /*0100*/ 	.word	0x000005c0
        /*0104*/ 	.word	0x000000ff
        /*0108*/ 	.word	0x00000040
        /*010c*/ 	.short	0x0100
        /*010e*/ 	.byte	0x05
	.zero		1


	//   ....[2]....
        /*0110*/ 	.word	0x000005d0
        /*0114*/ 	.word	0x000000ff
        /*0118*/ 	.word	0x00000008
        /*011c*/ 	.short	0x0100
        /*011e*/ 	.byte	0x05
	.zero		1


	//   ....[3]....
        /*0120*/ 	.word	0x000005e0
        /*0124*/ 	.word	0x000000ff
        /*0128*/ 	.word	0x00000048
        /*012c*/ 	.short	0x0100
        /*012e*/ 	.byte	0x05
	.zero		1


	//   ....[4]....
        /*0130*/ 	.word	0x000005f0
        /*0134*/ 	.word	0x000000ff
        /*0138*/ 	.word	0x00000010
        /*013c*/ 	.short	0x0100
        /*013e*/ 	.byte	0x05
	.zero		1


	//   ....[5]....
        /*0140*/ 	.word	0x00000600
        /*0144*/ 	.word	0x000000ff
        /*0148*/ 	.word	0x00000050
        /*014c*/ 	.short	0x0100
        /*014e*/ 	.byte	0x05
	.zero		1


	//   ....[6]....
        /*0150*/ 	.word	0x00000610
        /*0154*/ 	.word	0x000000ff
        /*0158*/ 	.word	0x00000018
        /*015c*/ 	.short	0x0100
        /*015e*/ 	.byte	0x05
	.zero		1


	//   ....[7]....
        /*0160*/ 	.word	0x00000620
        /*0164*/ 	.word	0x000000ff
        /*0168*/ 	.word	0x00000058
        /*016c*/ 	.short	0x0100
        /*016e*/ 	.byte	0x05
	.zero		1


	//   ....[8]....
        /*0170*/ 	.word	0x00000630
        /*0174*/ 	.word	0x000000ff
        /*0178*/ 	.word	0x00000020
        /*017c*/ 	.short	0x0100
        /*017e*/ 	.byte	0x05
	.zero		1


	//   ....[9]....
        /*0180*/ 	.word	0x00000640
        /*0184*/ 	.word	0x000000ff
        /*0188*/ 	.word	0x00000060
        /*018c*/ 	.short	0x0100
        /*018e*/ 	.byte	0x05
	.zero		1


	//   ....[10]....
        /*0190*/ 	.word	0x00000650
        /*0194*/ 	.word	0x000000ff
        /*0198*/ 	.word	0x00000028
        /*019c*/ 	.short	0x0100
        /*019e*/ 	.byte	0x05
	.zero		1


	//   ....[11]....
        /*01a0*/ 	.word	0x00000660
        /*01a4*/ 	.word	0x000000ff
        /*01a8*/ 	.word	0x00000068
        /*01ac*/ 	.short	0x0100
        /*01ae*/ 	.byte	0x05
	.zero		1


	//   ....[12]....
        /*01b0*/ 	.word	0x00000670
        /*01b4*/ 	.word	0x000000ff
        /*01b8*/ 	.word	0x00000030
        /*01bc*/ 	.short	0x0100
        /*01be*/ 	.byte	0x05
	.zero		1


	//   ....[13]....
        /*01c0*/ 	.word	0x00000680
        /*01c4*/ 	.word	0x000000ff
        /*01c8*/ 	.word	0x00000070
        /*01cc*/ 	.short	0x0100
        /*01ce*/ 	.byte	0x05
	.zero		1


	//   ....[14]....
        /*01d0*/ 	.word	0x00000690
        /*01d4*/ 	.word	0x000000ff
        /*01d8*/ 	.word	0x00000038
        /*01dc*/ 	.short	0x0100
        /*01de*/ 	.byte	0x05
	.zero		1


	//   ....[15]....
        /*01e0*/ 	.word	0x000006a0
        /*01e4*/ 	.word	0x000000ff
        /*01e8*/ 	.word	0x00000078
        /*01ec*/ 	.short	0x0100
        /*01ee*/ 	.byte	0x05
	.zero		1


	//   ....[16]....
        /*01f0*/ 	.word	0x000007d0
        /*01f4*/ 	.word	0x000000ff
        /*01f8*/ 	.word	0x00000080
        /*01fc*/ 	.short	0x0100
        /*01fe*/ 	.byte	0x07
	.zero		1


	//   ....[17]....
        /*0200*/ 	.word	0x000007e0
        /*0204*/ 	.word	0x000000ff
        /*0208*/ 	.word	0x00000090
        /*020c*/ 	.short	0x0100
        /*020e*/ 	.byte	0x07
	.zero		1


	//   ....[18]....
        /*0210*/ 	.word	0x000007f0
        /*0214*/ 	.word	0x000000ff
        /*0218*/ 	.word	0x00000088
        /*021c*/ 	.short	0x0100
        /*021e*/ 	.byte	0x07
	.zero		1


	//   ....[19]....
        /*0220*/ 	.word	0x00000800
        /*0224*/ 	.word	0x000000ff
        /*0228*/ 	.word	0x00000098
        /*022c*/ 	.short	0x0100
        /*022e*/ 	.byte	0x07
	.zero		1


	//   ....[20]....
        /*0230*/ 	.word	0x000008f0
        /*0234*/ 	.word	0x000000ff
        /*0238*/ 	.word	0x000000a0
        /*023c*/ 	.short	0x0100
        /*023e*/ 	.byte	0x05
	.zero		1


	//   ....[21]....
        /*0240*/ 	.word	0x00000900
        /*0244*/ 	.word	0x000000ff
        /*0248*/ 	.word	0x000000a8
        /*024c*/ 	.short	0x0100
        /*024e*/ 	.byte	0x05
	.zero		1


	//   ....[22]....
        /*0250*/ 	.word	0x00000a40
        /*0254*/ 	.word	0x000000ff
        /*0258*/ 	.word	0x000000b0
        /*025c*/ 	.short	0x0100
        /*025e*/ 	.byte	0x05
	.zero		1


	//   ....[23]....
        /*0260*/ 	.word	0x00000a50
        /*0264*/ 	.word	0x000000ff
        /*0268*/ 	.word	0x000000c0
        /*026c*/ 	.short	0x0100
        /*026e*/ 	.byte	0x05
	.zero		1


	//   ....[24]....
        /*0270*/ 	.word	0x00000a60
        /*0274*/ 	.word	0x000000ff
        /*0278*/ 	.word	0x000000b8
        /*027c*/ 	.short	0x0100
        /*027e*/ 	.byte	0x05
	.zero		1


	//   ....[25]....
        /*0280*/ 	.word	0x00000a70
        /*0284*/ 	.word	0x000000ff
        /*0288*/ 	.word	0x000000c8
        /*028c*/ 	.short	0x0100
        /*028e*/ 	.byte	0x05
	.zero		1


	//   ....[26]....
        /*0290*/ 	.word	0x00000ba0
        /*0294*/ 	.word	0x000000ff
        /*0298*/ 	.word	0x000000d0
        /*029c*/ 	.short	0x0100
        /*029e*/ 	.byte	0x07
	.zero		1


	//   ....[27]....
        /*02a0*/ 	.word	0x00000bb0
        /*02a4*/ 	.word	0x000000ff
        /*02a8*/ 	.word	0x000000f0
        /*02ac*/ 	.short	0x0100
        /*02ae*/ 	.byte	0x07
	.zero		1


	//   ....[28]....
        /*02b0*/ 	.word	0x00000bc0
        /*02b4*/ 	.word	0x000000ff
        /*02b8*/ 	.word	0x000000d8
        /*02bc*/ 	.short	0x0100
        /*02be*/ 	.byte	0x07
	.zero		1


	//   ....[29]....
        /*02c0*/ 	.word	0x00000bd0
        /*02c4*/ 	.word	0x000000ff
        /*02c8*/ 	.word	0x000000f8
        /*02cc*/ 	.short	0x0100
        /*02ce*/ 	.byte	0x07
	.zero		1


	//   ....[30]....
        /*02d0*/ 	.word	0x00000be0
        /*02d4*/ 	.word	0x000000ff
        /*02d8*/ 	.word	0x000000e0
        /*02dc*/ 	.short	0x0100
        /*02de*/ 	.byte	0x07
	.zero		1


	//   ....[31]....
        /*02e0*/ 	.word	0x00000bf0
        /*02e4*/ 	.word	0x000000ff
        /*02e8*/ 	.word	0x00000100
        /*02ec*/ 	.short	0x0100
        /*02ee*/ 	.byte	0x07
	.zero		1


	//   ....[32]....
        /*02f0*/ 	.word	0x00000c00
        /*02f4*/ 	.word	0x000000ff
        /*02f8*/ 	.word	0x000000e8
        /*02fc*/ 	.short	0x0100
        /*02fe*/ 	.byte	0x07
	.zero		1


	//   ....[33]....
        /*0300*/ 	.word	0x00000c10
        /*0304*/ 	.word	0x000000ff
        /*0308*/ 	.word	0x00000108
        /*030c*/ 	.short	0x0100
        /*030e*/ 	.byte	0x07
	.zero		1


	//   ....[34]....
        /*0310*/ 	.word	0x00000d00
        /*0314*/ 	.word	0x000000ff
        /*0318*/ 	.word	0x00000110
        /*031c*/ 	.short	0x0100
        /*031e*/ 	.byte	0x05
	.zero		1


	//   ....[35]....
        /*0320*/ 	.word	0x00000d10
        /*0324*/ 	.word	0x000000ff
        /*0328*/ 	.word	0x00000120
        /*032c*/ 	.short	0x0100
        /*032e*/ 	.byte	0x05
	.zero		1


	//   ....[36]....
        /*0330*/ 	.word	0x00000d20
        /*0334*/ 	.word	0x000000ff
        /*0338*/ 	.word	0x00000118
        /*033c*/ 	.short	0x0100
        /*033e*/ 	.byte	0x05
	.zero		1


	//   ....[37]....
        /*0340*/ 	.word	0x00000d30
        /*0344*/ 	.word	0x000000ff
        /*0348*/ 	.word	0x00000128
        /*034c*/ 	.short	0x0100
        /*034e*/ 	.byte	0x05
	.zero		1


	//   ....[38]....
        /*0350*/ 	.word	0x00001600
        /*0354*/ 	.word	0x00000003
        /*0358*/ 	.word	0x00000120
        /*035c*/ 	.short	0x010a
        /*035e*/ 	.byte	0xff
	.zero		1


	//   ....[39]....
        /*0360*/ 	.word	0x00001630
        /*0364*/ 	.word	0x00000003
        /*0368*/ 	.word	0x00000110
        /*036c*/ 	.short	0x0101
        /*036e*/ 	.byte	0xff
	.zero		1


	//   ....[40]....
        /*0370*/ 	.word	0x00001700
        /*0374*/ 	.word	0x000000ff
        /*0378*/ 	.word	0x00000040
        /*037c*/ 	.short	0x010a
        /*037e*/ 	.byte	0x08
	.zero		1


	//   ....[41]....
        /*0380*/ 	.word	0x000017a0
        /*0384*/ 	.word	0x000000ff
        /*0388*/ 	.word	0x00000040
        /*038c*/ 	.short	0x010a
        /*038e*/ 	.byte	0x21
	.zero		1


	//   ....[42]....
        /*0390*/ 	.word	0x000018f0
        /*0394*/ 	.word	0x000000ff
        /*0398*/ 	.word	0x00000040
        /*039c*/ 	.short	0x010a
        /*039e*/ 	.byte	0x08
	.zero		1


	//   ....[43]....
        /*03a0*/ 	.word	0x00001a00
        /*03a4*/ 	.word	0x000000ff
        /*03a8*/ 	.word	0x000000a8
        /*03ac*/ 	.short	0x0101
        /*03ae*/ 	.byte	0x04
	.zero		1


	//   ....[44]....
        /*03b0*/ 	.word	0x00001a20
        /*03b4*/ 	.word	0x000000ff
        /*03b8*/ 	.word	0x00000040
        /*03bc*/ 	.short	0x010a
        /*03be*/ 	.byte	0x08
	.zero		1


	//   ....[45]....
        /*03c0*/ 	.word	0x00001aa0
        /*03c4*/ 	.word	0x000000ff
        /*03c8*/ 	.word	0x00000040
        /*03cc*/ 	.short	0x010a
        /*03ce*/ 	.byte	0x11
	.zero		1


	//   ....[46]....
        /*03d0*/ 	.word	0x00001bf0
        /*03d4*/ 	.word	0x000000ff
        /*03d8*/ 	.word	0x00000040
        /*03dc*/ 	.short	0x010a
        /*03de*/ 	.byte	0x08
	.zero		1


	//   ....[47]....
        /*03e0*/ 	.word	0x00001d30
        /*03e4*/ 	.word	0x00000002
        /*03e8*/ 	.word	0x000000b0
        /*03ec*/ 	.short	0x010a
        /*03ee*/ 	.byte	0xff
	.zero		1


	//   ....[48]....
        /*03f0*/ 	.word	0x00001df0
        /*03f4*/ 	.word	0x00000002
        /*03f8*/ 	.word	0x00000000
        /*03fc*/ 	.short	0x0101
        /*03fe*/ 	.byte	0xff
	.zero		1


	//   ....[49]....
        /*0400*/ 	.word	0x00002350
        /*0404*/ 	.word	0x000000ff
        /*0408*/ 	.word	0x00000000
        /*040c*/ 	.short	0x010a
        /*040e*/ 	.byte	0x05
	.zero		1


	//   ....[50]....
        /*0410*/ 	.word	0x000023e0
        /*0414*/ 	.word	0x000000ff
        /*0418*/ 	.word	0x00000000
        /*041c*/ 	.short	0x010a
        /*041e*/ 	.byte	0x05
	.zero		1


	//   ....[51]....
        /*0420*/ 	.word	0x00002470
        /*0424*/ 	.word	0x000000ff
        /*0428*/ 	.word	0x00000000
        /*042c*/ 	.short	0x010a
        /*042e*/ 	.byte	0x05
	.zero		1


	//   ....[52]....
        /*0430*/ 	.word	0x00002500
        /*0434*/ 	.word	0x000000ff
        /*0438*/ 	.word	0x00000000
        /*043c*/ 	.short	0x010a
        /*043e*/ 	.byte	0x05
	.zero		1


	//   ....[53]....
        /*0440*/ 	.word	0x00002590
        /*0444*/ 	.word	0x000000ff
        /*0448*/ 	.word	0x00000000
        /*044c*/ 	.short	0x010a
        /*044e*/ 	.byte	0x05
	.zero		1


	//   ....[54]....
        /*0450*/ 	.word	0x00002620
        /*0454*/ 	.word	0x000000ff
        /*0458*/ 	.word	0x00000000
        /*045c*/ 	.short	0x010a
        /*045e*/ 	.byte	0x05
	.zero		1


	//   ....[55]....
        /*0460*/ 	.word	0x000026b0
        /*0464*/ 	.word	0x000000ff
        /*0468*/ 	.word	0x00000000
        /*046c*/ 	.short	0x010a
        /*046e*/ 	.byte	0x05
	.zero		1


	//   ....[56]....
        /*0470*/ 	.word	0x00002750
        /*0474*/ 	.word	0x00000000
        /*0478*/ 	.word	0x00000000
        /*047c*/ 	.short	0x010a
        /*047e*/ 	.byte	0xff
	.zero		1


	//   ....[57]....
        /*0480*/ 	.word	0x00002870
        /*0484*/ 	.word	0x00000000
        /*0488*/ 	.word	0x00000110
        /*048c*/ 	.short	0x010a
        /*048e*/ 	.byte	0xff
	.zero		1


	//   ....[58]....
        /*0490*/ 	.word	0x000028d0
        /*0494*/ 	.word	0x00000004
        /*0498*/ 	.word	0x00000000
        /*049c*/ 	.short	0x0101
        /*049e*/ 	.byte	0xff
	.zero		1


	//   ....[59]....
        /*04a0*/ 	.word	0x000028f0
        /*04a4*/ 	.word	0x000000ff
        /*04a8*/ 	.word	0x000000c0
        /*04ac*/ 	.short	0x010a
        /*04ae*/ 	.byte	0x05
	.zero		1


	//   ....[60]....
        /*04b0*/ 	.word	0x00002a10
        /*04b4*/ 	.word	0x00000000
        /*04b8*/ 	.word	0x000000b0
        /*04bc*/ 	.short	0x010a
        /*04be*/ 	.byte	0xff
	.zero		1


	//   ....[61]....
        /*04c0*/ 	.word	0x00002b20
        /*04c4*/ 	.word	0x00000000
        /*04c8*/ 	.word	0x00000000
        /*04cc*/ 	.short	0x0101
        /*04ce*/ 	.byte	0xff
	.zero		1


	//   ....[62]....
        /*04d0*/ 	.word	0x00002bb0
        /*04d4*/ 	.word	0x000000ff
        /*04d8*/ 	.word	0x000000c0
        /*04dc*/ 	.short	0x0106
        /*04de*/ 	.byte	0x05
	.zero		1


	//   ....[63]....
        /*04e0*/ 	.word	0x00002bd0
        /*04e4*/ 	.word	0x000000ff
        /*04e8*/ 	.word	0x000000c0
        /*04ec*/ 	.short	0x010a
        /*04ee*/ 	.byte	0x05
	.zero		1


	//   ....[64]....
        /*04f0*/ 	.word	0x00002c60
        /*04f4*/ 	.word	0x000000ff
        /*04f8*/ 	.word	0x000000c0
        /*04fc*/ 	.short	0x0106
        /*04fe*/ 	.byte	0x04
	.zero		1


	//   ....[65]....
        /*0500*/ 	.word	0x00002ca0
        /*0504*/ 	.word	0x00000000
        /*0508*/ 	.word	0x000000c0
        /*050c*/ 	.short	0x010a
        /*050e*/ 	.byte	0xff
	.zero		1


	//   ....[66]....
        /*0510*/ 	.word	0x000031c0
        /*0514*/ 	.word	0x00000000
        /*0518*/ 	.word	0x000000b0
        /*051c*/ 	.short	0x010a
        /*051e*/ 	.byte	0xff
	.zero		1


	//   ....[67]....
        /*0520*/ 	.word	0x000032c0
        /*0524*/ 	.word	0x00000003
        /*0528*/ 	.word	0x00000000
        /*052c*/ 	.short	0x0101
        /*052e*/ 	.byte	0xff
	.zero		1


	//   ....[68]....
        /*0530*/ 	.word	0x000032d0
        /*0534*/ 	.word	0x000000ff
        /*0538*/ 	.word	0x00000000
        /*053c*/ 	.short	0x010a
        /*053e*/ 	.byte	0x06
	.zero		1


	//   ....[69]....
        /*0540*/ 	.word	0x00003350
        /*0544*/ 	.word	0x000000ff
        /*0548*/ 	.word	0x000000f0
        /*054c*/ 	.short	0x010a
        /*054e*/ 	.byte	0x07
	.zero		1


	//   ....[70]....
        /*0550*/ 	.word	0x00003430
        /*0554*/ 	.word	0x000000ff
        /*0558*/ 	.word	0x00000000
        /*055c*/ 	.short	0x010a
        /*055e*/ 	.byte	0x06
	.zero		1


	//   ....[71]....
        /*0560*/ 	.word	0x00003560
        /*0564*/ 	.word	0x000000ff
        /*0568*/ 	.word	0x00000000
        /*056c*/ 	.short	0x010a
        /*056e*/ 	.byte	0x1a
	.zero		1


	//   ....[72]....
        /*0570*/ 	.word	0x00003800
        /*0574*/ 	.word	0x000000ff
        /*0578*/ 	.word	0x00000000
        /*057c*/ 	.short	0x010a
        /*057e*/ 	.byte	0x06
	.zero		1


	//   ....[73]....
        /*0580*/ 	.word	0x00003890
        /*0584*/ 	.word	0x000000ff
        /*0588*/ 	.word	0x00000000
        /*058c*/ 	.short	0x010a
        /*058e*/ 	.byte	0x06
	.zero		1


	//   ....[74]....
        /*0590*/ 	.word	0x00003920
        /*0594*/ 	.word	0x000000ff
        /*0598*/ 	.word	0x00000000
        /*059c*/ 	.short	0x010a
        /*059e*/ 	.byte	0x06
	.zero		1


	//   ....[75]....
        /*05a0*/ 	.word	0x000039b0
        /*05a4*/ 	.word	0x000000ff
        /*05a8*/ 	.word	0x00000000
        /*05ac*/ 	.short	0x010a
        /*05ae*/ 	.byte	0x07
	.zero		1


	//   ....[76]....
        /*05b0*/ 	.word	0x00003e10
        /*05b4*/ 	.word	0x00000000
        /*05b8*/ 	.word	0x000000b0
        /*05bc*/ 	.short	0x010a
        /*05be*/ 	.byte	0xff
	.zero		1


	//   ....[77]....
        /*05c0*/ 	.word	0x00003ed0
        /*05c4*/ 	.word	0x00000000
        /*05c8*/ 	.word	0x00000000
        /*05cc*/ 	.short	0x0101
        /*05ce*/ 	.byte	0xff
	.zero		1


	//   ....[78]....
        /*05d0*/ 	.word	0x000041f0
        /*05d4*/ 	.word	0x000000ff
        /*05d8*/ 	.word	0x000000a8
        /*05dc*/ 	.short	0x010a
        /*05de*/ 	.byte	0x07
	.zero		1


	//   ....[79]....
        /*05e0*/ 	.word	0x000043e0
        /*05e4*/ 	.word	0x000000ff
        /*05e8*/ 	.word	0x00000090
        /*05ec*/ 	.short	0x010a
        /*05ee*/ 	.byte	0x07
	.zero		1


	//   ....[80]....
        /*05f0*/ 	.word	0x000045b0
        /*05f4*/ 	.word	0x000000ff
        /*05f8*/ 	.word	0x00000080
        /*05fc*/ 	.short	0x010b
        /*05fe*/ 	.byte	0x07
	.zero		1


	//   ....[81]....
        /*0600*/ 	.word	0x00004620
        /*0604*/ 	.word	0x000000ff
        /*0608*/ 	.word	0x00000000
        /*060c*/ 	.short	0x0101
        /*060e*/ 	.byte	0x08
	.zero		1


	//   ....[82]....
        /*0610*/ 	.word	0x00004650
        /*0614*/ 	.word	0x000000ff
        /*0618*/ 	.word	0x00000098
        /*061c*/ 	.short	0x010a
        /*061e*/ 	.byte	0x07
	.zero		1


	//   ....[83]....
        /*0620*/ 	.word	0x00004860
        /*0624*/ 	.word	0x000000ff
        /*0628*/ 	.word	0x00000088
        /*062c*/ 	.short	0x010b
        /*062e*/ 	.byte	0x07
	.zero		1


	//   ....[84]....
        /*0630*/ 	.word	0x00004880
        /*0634*/ 	.word	0x000000ff
        /*0638*/ 	.word	0x00000000
        /*063c*/ 	.short	0x0101
        /*063e*/ 	.byte	0x0d
	.zero		1


	//   ....[85]....
        /*0640*/ 	.word	0x000048b0
        /*0644*/ 	.word	0x000000ff
        /*0648*/ 	.word	0x00000090
        /*064c*/ 	.short	0x010a
        /*064e*/ 	.byte	0x07
	.zero		1


	//   ....[86]....
        /*0650*/ 	.word	0x000048f0
        /*0654*/ 	.word	0x00000000
        /*0658*/ 	.word	0x00000098
        /*065c*/ 	.short	0x010a
        /*065e*/ 	.byte	0xff
	.zero		1


	//   ....[87]....
        /*0660*/ 	.word	0x00004c40
        /*0664*/ 	.word	0x00000000
        /*0668*/ 	.word	0x000000b0
        /*066c*/ 	.short	0x010a
        /*066e*/ 	.byte	0xff
	.zero		1


	//   ....[88]....
        /*0670*/ 	.word	0x00004d50
        /*0674*/ 	.word	0x00000000
        /*0678*/ 	.word	0x00000000
        /*067c*/ 	.short	0x0101
        /*067e*/ 	.byte	0xff
	.zero		1


	//   ....[89]....
        /*0680*/ 	.word	0x000057a0
        /*0684*/ 	.word	0x00000000
        /*0688*/ 	.word	0x00000080
        /*068c*/ 	.short	0x010a
        /*068e*/ 	.byte	0xff
	.zero		1


	//   ....[90]....
        /*0690*/ 	.word	0x00005810
        /*0694*/ 	.word	0x0000006c
        /*0698*/ 	.word	0x000000d0
        /*069c*/ 	.short	0x010a
        /*069e*/ 	.byte	0xff
	.zero		1


	//   ....[91]....
        /*06a0*/ 	.word	0x000058f0
        /*06a4*/ 	.word	0x00000000
        /*06a8*/ 	.word	0x00000080
        /*06ac*/ 	.short	0x010a
        /*06ae*/ 	.byte	0xff
	.zero		1


	//   ....[92]....
        /*06b0*/ 	.word	0x00005a10
        /*06b4*/ 	.word	0x00000000
        /*06b8*/ 	.word	0x00000000
        /*06bc*/ 	.short	0x0101
        /*06be*/ 	.byte	0xff
	.zero		1


	//   ....[93]....
        /*06c0*/ 	.word	0x00005a90
        /*06c4*/ 	.word	0x0000006c
        /*06c8*/ 	.word	0x000000d0
        /*06cc*/ 	.short	0x010a
        /*06ce*/ 	.byte	0xff
	.zero		1


	//   ....[94]....
        /*06d0*/ 	.word	0x00006600
        /*06d4*/ 	.word	0x0000004b
        /*06d8*/ 	.word	0x00000080
        /*06dc*/ 	.short	0x010a
        /*06de*/ 	.byte	0xff
	.zero		1


	//   ....[95]....
        /*06e0*/ 	.word	0x000066b0
        /*06e4*/ 	.word	0x0000004b
        /*06e8*/ 	.word	0x00000080
        /*06ec*/ 	.short	0x010a
        /*06ee*/ 	.byte	0xff
	.zero		1


	//   ....[96]....
        /*06f0*/ 	.word	0x000067d0
        /*06f4*/ 	.word	0x00000000
        /*06f8*/ 	.word	0x00000000
        /*06fc*/ 	.short	0x0101
        /*06fe*/ 	.byte	0xff
	.zero		1


	//   ....[97]....
        /*0700*/ 	.word	0x00006b80
        /*0704*/ 	.word	0x000000ff
        /*0708*/ 	.word	0x00000000
        /*070c*/ 	.short	0x0101
        /*070e*/ 	.byte	0x05
	.zero		1


	//   ....[98]....
        /*0710*/ 	.word	0x000074c0
        /*0714*/ 	.word	0x00000003
        /*0718*/ 	.word	0x00000120
        /*071c*/ 	.short	0x010a
        /*071e*/ 	.byte	0xff
	.zero		1


	//   ....[99]....
        /*0720*/ 	.word	0x00007520
        /*0724*/ 	.word	0x00000002
        /*0728*/ 	.word	0x00000040
        /*072c*/ 	.short	0x010a
        /*072e*/ 	.byte	0xff
	.zero		1


	//   ....[100]....
        /*0730*/ 	.word	0x00007580
        /*0734*/ 	.word	0x00000002
        /*0738*/ 	.word	0x00000040
        /*073c*/ 	.short	0x010a
        /*073e*/ 	.byte	0xff
	.zero		1


	//   ....[101]....
        /*0740*/ 	.word	0x000075d0
        /*0744*/ 	.word	0x00000002
        /*0748*/ 	.word	0x000000b0
        /*074c*/ 	.short	0x010a
        /*074e*/ 	.byte	0xff
	.zero		1


	//   ....[102]....
        /*0750*/ 	.word	0x00007630
        /*0754*/ 	.word	0x00000000
        /*0758*/ 	.word	0x00000000
        /*075c*/ 	.short	0x010a
        /*075e*/ 	.byte	0xff
	.zero		1


	//   ....[103]....
        /*0760*/ 	.word	0x00007690
        /*0764*/ 	.word	0x00000000
        /*0768*/ 	.word	0x00000000
        /*076c*/ 	.short	0x010a
        /*076e*/ 	.byte	0xff
	.zero		1


	//   ....[104]....
        /*0770*/ 	.word	0x000076f0
        /*0774*/ 	.word	0x00000000
        /*0778*/ 	.word	0x00000000
        /*077c*/ 	.short	0x010a
        /*077e*/ 	.byte	0xff
	.zero		1


	//   ....[105]....
        /*0780*/ 	.word	0x00007750
        /*0784*/ 	.word	0x00000000
        /*0788*/ 	.word	0x00000000
        /*078c*/ 	.short	0x010a
        /*078e*/ 	.byte	0xff
	.zero		1


	//   ....[106]....
        /*0790*/ 	.word	0x000077b0
        /*0794*/ 	.word	0x00000000
        /*0798*/ 	.word	0x00000000
        /*079c*/ 	.short	0x010a
        /*079e*/ 	.byte	0xff
	.zero		1


	//   ....[107]....
        /*07a0*/ 	.word	0x00007810
        /*07a4*/ 	.word	0x00000000
        /*07a8*/ 	.word	0x00000000
        /*07ac*/ 	.short	0x010a
        /*07ae*/ 	.byte	0xff
	.zero		1


	//   ....[108]....
        /*07b0*/ 	.word	0x00007870
        /*07b4*/ 	.word	0x00000000
        /*07b8*/ 	.word	0x00000000
        /*07bc*/ 	.short	0x010a
        /*07be*/ 	.byte	0xff
	.zero		1


	//   ....[109]....
        /*07c0*/ 	.word	0x000078c0
        /*07c4*/ 	.word	0x00000000
        /*07c8*/ 	.word	0x00000110
        /*07cc*/ 	.short	0x010a
        /*07ce*/ 	.byte	0xff
	.zero		1


	//   ....[110]....
        /*07d0*/ 	.word	0x00007920
        /*07d4*/ 	.word	0x00000000
        /*07d8*/ 	.word	0x000000c0
        /*07dc*/ 	.short	0x010a
        /*07de*/ 	.byte	0xff
	.zero		1


	//   ....[111]....
        /*07e0*/ 	.word	0x00007970
        /*07e4*/ 	.word	0x00000000
        /*07e8*/ 	.word	0x000000b0
        /*07ec*/ 	.short	0x010a
        /*07ee*/ 	.byte	0xff
	.zero		1


	//   ....[112]....
        /*07f0*/ 	.word	0x000079d0
        /*07f4*/ 	.word	0x00000000
        /*07f8*/ 	.word	0x000000c0
        /*07fc*/ 	.short	0x010a
        /*07fe*/ 	.byte	0xff
	.zero		1


	//   ....[113]....
        /*0800*/ 	.word	0x00007a20
        /*0804*/ 	.word	0x00000000
        /*0808*/ 	.word	0x000000b0
        /*080c*/ 	.short	0x010a
        /*080e*/ 	.byte	0xff
	.zero		1


	//   ....[114]....
        /*0810*/ 	.word	0x00007a80
        /*0814*/ 	.word	0x00000003
        /*0818*/ 	.word	0x000000f0
        /*081c*/ 	.short	0x010a
        /*081e*/ 	.byte	0xff
	.zero		1


	//   ....[115]....
        /*0820*/ 	.word	0x00007ae0
        /*0824*/ 	.word	0x00000000
        /*0828*/ 	.word	0x00000000
        /*082c*/ 	.short	0x010a
        /*082e*/ 	.byte	0xff
	.zero		1


	//   ....[116]....
        /*0830*/ 	.word	0x00007b40
        /*0834*/ 	.word	0x00000000
        /*0838*/ 	.word	0x00000000
        /*083c*/ 	.short	0x010a
        /*083e*/ 	.byte	0xff
	.zero		1


	//   ....[117]....
        /*0840*/ 	.word	0x00007ba0
        /*0844*/ 	.word	0x00000000
        /*0848*/ 	.word	0x00000000
        /*084c*/ 	.short	0x010a
        /*084e*/ 	.byte	0xff
	.zero		1


	//   ....[118]....
        /*0850*/ 	.word	0x00007c00
        /*0854*/ 	.word	0x00000000
        /*0858*/ 	.word	0x00000000
        /*085c*/ 	.short	0x010a
        /*085e*/ 	.byte	0xff
	.zero		1


	//   ....[119]....
        /*0860*/ 	.word	0x00007c60
        /*0864*/ 	.word	0x00000000
        /*0868*/ 	.word	0x00000000
        /*086c*/ 	.short	0x010a
        /*086e*/ 	.byte	0xff
	.zero		1


	//   ....[120]....
        /*0870*/ 	.word	0x00007cb0
        /*0874*/ 	.word	0x00000000
        /*0878*/ 	.word	0x000000b0
        /*087c*/ 	.short	0x010a
        /*087e*/ 	.byte	0xff
	.zero		1


	//   ....[121]....
        /*0880*/ 	.word	0x00007d10
        /*0884*/ 	.word	0x00000000
        /*0888*/ 	.word	0x000000a8
        /*088c*/ 	.short	0x010a
        /*088e*/ 	.byte	0xff
	.zero		1


	//   ....[122]....
        /*0890*/ 	.word	0x00007d70
        /*0894*/ 	.word	0x00000003
        /*0898*/ 	.word	0x00000090
        /*089c*/ 	.short	0x010a
        /*089e*/ 	.byte	0xff
	.zero		1


	//   ....[123]....
        /*08a0*/ 	.word	0x00007dd0
        /*08a4*/ 	.word	0x00000003
        /*08a8*/ 	.word	0x00000098
        /*08ac*/ 	.short	0x010a
        /*08ae*/ 	.byte	0xff
	.zero		1


	//   ....[124]....
        /*08b0*/ 	.word	0x00007e30
        /*08b4*/ 	.word	0x00000000
        /*08b8*/ 	.word	0x00000090
        /*08bc*/ 	.short	0x010a
        /*08be*/ 	.byte	0xff
	.zero		1


	//   ....[125]....
        /*08c0*/ 	.word	0x00007e80
        /*08c4*/ 	.word	0x00000000
        /*08c8*/ 	.word	0x000000b0
        /*08cc*/ 	.short	0x010a
        /*08ce*/ 	.byte	0xff
	.zero		1


	//   ....[126]....
        /*08d0*/ 	.word	0x00007ed0
        /*08d4*/ 	.word	0x00000000
        /*08d8*/ 	.word	0x00000080
        /*08dc*/ 	.short	0x010a
        /*08de*/ 	.byte	0xff
	.zero		1


	//   ....[127]....
        /*08e0*/ 	.word	0x00007f20
        /*08e4*/ 	.word	0x0000006c
        /*08e8*/ 	.word	0x000000d0
        /*08ec*/ 	.short	0x010a
        /*08ee*/ 	.byte	0xff
	.zero		1


	//   ....[128]....
        /*08f0*/ 	.word	0x00007f70
        /*08f4*/ 	.word	0x0000004b
        /*08f8*/ 	.word	0x00000080
        /*08fc*/ 	.short	0x010a
        /*08fe*/ 	.byte	0xff
	.zero		1


	//----- nvinfo : EIATTR_NUM_MBARRIERS
	.align		4
.L_47:
        /*0900*/ 	.byte	0x03, 0x38
        /*0902*/ 	.short	0x0026


	//----- nvinfo : EIATTR_EXIT_INSTR_OFFSETS
	.align		4
        /*0904*/ 	.byte	0x04, 0x1c
        /*0906*/ 	.short	(.L_49 - .L_48)


	//   ....[0]....
.L_48:
        /*0908*/ 	.word	0x00002780


	//   ....[1]....
        /*090c*/ 	.word	0x00002c70


	//   ....[2]....
        /*0910*/ 	.word	0x00002cd0


	//   ....[3]....
        /*0914*/ 	.word	0x00003c10


	//   ....[4]....
        /*0918*/ 	.word	0x00004920


	//   ....[5]....
        /*091c*/ 	.word	0x00004960


	//   ....[6]....
        /*0920*/ 	.word	0x000074b0


	//----- nvinfo : EIATTR_MAX_THREADS
	.align		4
.L_49:
        /*0924*/ 	.byte	0x04, 0x05
        /*0926*/ 	.short	(.L_51 - .L_50)
.L_50:
        /*0928*/ 	.word	0x00000100
        /*092c*/ 	.word	0x00000001
        /*0930*/ 	.word	0x00000001


	//----- nvinfo : EIATTR_CRS_STACK_SIZE
	.align		4
.L_51:
        /*0934*/ 	.byte	0x04, 0x1e
        /*0936*/ 	.short	(.L_53 - .L_52)
.L_52:
        /*0938*/ 	.word	0x00000000


	//----- nvinfo : EIATTR_CBANK_PARAM_SIZE
	.align		4
.L_53:
        /*093c*/ 	.byte	0x03, 0x19
        /*093e*/ 	.short	0x0800


	//----- nvinfo : EIATTR_PARAM_CBANK
	.align		4
        /*0940*/ 	.byte	0x04, 0x0a
        /*0942*/ 	.short	(.L_55 - .L_54)
	.align		4
.L_54:
        /*0944*/ 	.word	index@(.nv.constant0._ZN7cutlass13device_kernelINS_4gemm6kernel13GemmUniversalIN4cute5tupleIJiiiiEEENS1_10collective13CollectiveMmaINS1_35MainloopSm100TmaUmmaWarpSpecializedILi8ELi2ELi4ENS5_IJNS4_1CILi1EEESB_SB_EEEEENS5_IJNSA_ILi64EEENSA_ILi128EEESF_EEEaNS5_IJSB_llEEEaSH_NS4_8TiledMMAINS4_8MMA_AtomIJNS4_15SM100_MMA_S8_SSIaaiLi64ELi128ELNS4_4UMMA5MajorE1ELSM_1ELNSL_8SaturateE0EEEEEENS4_6LayoutISC_NS5_IJNSA_ILi0EEESR_SR_EEEEENS5_IJNS4_10UnderscoreESU_SU_EEEEENS4_13SM90_TMA_LOADENS4_14ComposedLayoutINS4_7SwizzleILi2ELi4ELi3EEENS4_18smem_ptr_flag_bitsILi8EEENSQ_INS5_IJSE_NSA_ILi8EEEEEENS5_IJSB_SE_EEEEEEEvNS4_8identityESX_NSY_INSZ_ILi3ELi4ELi3EEES12_NSQ_INS5_IJSF_S13_EEENS5_IJSB_SF_EEEEEEEvS18_EENS_8epilogue10collective18CollectiveEpilogueINS1F_23Sm100TmaWarpSpecializedILi2ELi2ELi32ELb0ELb0EEEJSG_NS5_IJNSQ_ISE_SB_EES1K_EEEaNS5_IJlSB_lEEEaS1M_NS1F_6fusion15FusionCallbacksIS1J_NS1N_17LinearCombinationIaiaiLNS_15FloatRoundStyleE2EEESG_S1L_JEEENS4_5SM1004TMEM4LOAD26SM100_TMEM_LOAD_16dp32b32xESX_NSY_IS10_S12_NSQ_INS5_IJS13_SE_EEENS5_IJSE_SB_EEEEEEENS4_39AutoVectorizingCopyWithAssumedAlignmentILi128EEENS4_14SM90_TMA_STOREES20_S22_S22_EEEvvEEEEvNT_6ParamsE)
        /*0948*/ 	.short	0x0380
        /*094a*/ 	.short	0x0800


	//----- nvinfo : EIATTR_SW_WAR
	.align		4
.L_55:
        /*094c*/ 	.byte	0x04, 0x36
        /*094e*/ 	.short	(.L_57 - .L_56)
.L_56:
        /*0950*/ 	.word	0x00000008
.L_57:


//--------------------- .nv.callgraph             --------------------------
	.section	.nv.callgraph,"",@"SHT_CUDA_CALLGRAPH"
	.align	4
	.sectionentsize	8
	.align		4
        /*0000*/ 	.word	0x00000000
	.align		4
        /*0004*/ 	.word	0xffffffff
	.align		4
        /*0008*/ 	.word	index@(_ZN7cutlass13device_kernelINS_4gemm6kernel13GemmUniversalIN4cute5tupleIJiiiiEEENS1_10collective13CollectiveMmaINS1_35MainloopSm100TmaUmmaWarpSpecializedILi8ELi2ELi4ENS5_IJNS4_1CILi1EEESB_SB_EEEEENS5_IJNSA_ILi64EEENSA_ILi128EEESF_EEEaNS5_IJSB_llEEEaSH_NS4_8TiledMMAINS4_8MMA_AtomIJNS4_15SM100_MMA_S8_SSIaaiLi64ELi128ELNS4_4UMMA5MajorE1ELSM_1ELNSL_8SaturateE0EEEEEENS4_6LayoutISC_NS5_IJNSA_ILi0EEESR_SR_EEEEENS5_IJNS4_10UnderscoreESU_SU_EEEEENS4_13SM90_TMA_LOADENS4_14ComposedLayoutINS4_7SwizzleILi2ELi4ELi3EEENS4_18smem_ptr_flag_bitsILi8EEENSQ_INS5_IJSE_NSA_ILi8EEEEEENS5_IJSB_SE_EEEEEEEvNS4_8identityESX_NSY_INSZ_ILi3ELi4ELi3EEES12_NSQ_INS5_IJSF_S13_EEENS5_IJSB_SF_EEEEEEEvS18_EENS_8epilogue10collective18CollectiveEpilogueINS1F_23Sm100TmaWarpSpecializedILi2ELi2ELi32ELb0ELb0EEEJSG_NS5_IJNSQ_ISE_SB_EES1K_EEEaNS5_IJlSB_lEEEaS1M_NS1F_6fusion15FusionCallbacksIS1J_NS1N_17LinearCombinationIaiaiLNS_15FloatRoundStyleE2EEESG_S1L_JEEENS4_5SM1004TMEM4LOAD26SM100_TMEM_LOAD_16dp32b32xESX_NSY_IS10_S12_NSQ_INS5_IJS13_SE_EEENS5_IJSE_SB_EEEEEEENS4_39AutoVectorizingCopyWithAssumedAlignmentILi128EEENS4_14SM90_TMA_STOREES20_S22_S22_EEEvvEEEEvNT_6ParamsE)
	.align		4
        /*000c*/ 	.word	index@(__assertfail)
	.align		4
        /*0010*/ 	.word	0x00000000
	.align		4
        /*0014*/ 	.word	0xfffffffe
	.align		4
        /*0018*/ 	.word	0x00000000
	.align		4
        /*001c*/ 	.word	0xfffffffd
	.align		4
        /*0020*/ 	.word	0x00000000
	.align		4
        /*0024*/ 	.word	0xfffffffc


//--------------------- .nv.constant4             --------------------------
	.section	.nv.constant4,"a",@progbits
	.align	8
	.align		8
.nv.constant4:
        /*0000*/ 	.dword	__assertfail
	.align		8
        /*0008*/ 	.dword	__unnamed_1
	.align		8
        /*0010*/ 	.dword	__unnamed_2
	.align		8
        /*0018*/ 	.dword	_ZN40_INTERNAL_9ad06eaa_4_k_cu_36910dc3_282094cuda3std3__45__cpo5beginE
	.align		8
        /*0020*/ 	.dword	_ZN40_INTERNAL_9ad06eaa_4_k_cu_36910dc3_282094cuda3std3__45__cpo3endE
	.align		8
        /*0028*/ 	.dword	_ZN40_INTERNAL_9ad06eaa_4_k_cu_36910dc3_282094cuda3std3__45__cpo6cbeginE
	.align		8
        /*0030*/ 	.dword	_ZN40_INTERNAL_9ad06eaa_4_k_cu_36910dc3_282094cuda3std3__45__cpo4cendE
	.align		8
        /*0038*/ 	.dword	_ZN40_INTERNAL_9ad06eaa_4_k_cu_36910dc3_282094cuda3std3__442_GLOBAL__N__9ad06eaa_4_k_cu_36910dc3_282096ignoreE
	.align		8
        /*0040*/ 	.dword	_ZN40_INTERNAL_9ad06eaa_4_k_cu_36910dc3_282094cuda3std3__419piecewise_constructE
	.align		8
        /*0048*/ 	.dword	_ZN40_INTERNAL_9ad06eaa_4_k_cu_36910dc3_282094cuda3std3__48in_placeE
	.align		8
        /*0050*/ 	.dword	_ZN40_INTERNAL_9ad06eaa_4_k_cu_36910dc3_282094cuda3std6ranges3__45__cpo4swapE
	.align		8
        /*0058*/ 	.dword	_ZN40_INTERNAL_9ad06eaa_4_k_cu_36910dc3_282094cuda3std6ranges3__45__cpo9iter_moveE
	.align		8
        /*0060*/ 	.dword	_ZN40_INTERNAL_9ad06eaa_4_k_cu_36910dc3_282094cute7productE
	.align		8
        /*0068*/ 	.dword	_ZN40_INTERNAL_9ad06eaa_4_k_cu_36910dc3_282094cute1_E
	.align		8
        /*0070*/ 	.dword	$str$25
	.align		8
        /*0078*/ 	.dword	$str$26
	.align		8
        /*0080*/ 	.dword	$str$27
	.align		8
        /*0088*/ 	.dword	$str$28


//--------------------- .text._ZN7cutlass13device_kernelINS_4gemm6kernel13GemmUniversalIN4cute5tupleIJiiiiEEENS1_10collective13CollectiveMmaINS1_35MainloopSm100TmaUmmaWarpSpecializedILi8ELi2ELi4ENS5_IJNS4_1CILi1EEESB_SB_EEEEENS5_IJNSA_ILi64EEENSA_ILi128EEESF_EEEaNS5_IJSB_llEEEaSH_NS4_8TiledMMAINS4_8MMA_AtomIJNS4_15SM100_MMA_S8_SSIaaiLi64ELi128ELNS4_4UMMA5MajorE1ELSM_1ELNSL_8SaturateE0EEEEEENS4_6LayoutISC_NS5_IJNSA_ILi0EEESR_SR_EEEEENS5_IJNS4_10UnderscoreESU_SU_EEEEENS4_13SM90_TMA_LOADENS4_14ComposedLayoutINS4_7SwizzleILi2ELi4ELi3EEENS4_18smem_ptr_flag_bitsILi8EEENSQ_INS5_IJSE_NSA_ILi8EEEEEENS5_IJSB_SE_EEEEEEEvNS4_8identityESX_NSY_INSZ_ILi3ELi4ELi3EEES12_NSQ_INS5_IJSF_S13_EEENS5_IJSB_SF_EEEEEEEvS18_EENS_8epilogue10collective18CollectiveEpilogueINS1F_23Sm100TmaWarpSpecializedILi2ELi2ELi32ELb0ELb0EEEJSG_NS5_IJNSQ_ISE_SB_EES1K_EEEaNS5_IJlSB_lEEEaS1M_NS1F_6fusion15FusionCallbacksIS1J_NS1N_17LinearCombinationIaiaiLNS_15FloatRoundStyleE2EEESG_S1L_JEEENS4_5SM1004TMEM4LOAD26SM100_TMEM_LOAD_16dp32b32xESX_NSY_IS10_S12_NSQ_INS5_IJS13_SE_EEENS5_IJSE_SB_EEEEEEENS4_39AutoVectorizingCopyWithAssumedAlignmentILi128EEENS4_14SM90_TMA_STOREES20_S22_S22_EEEvvEEEEvNT_6ParamsE --------------------------
	.section	.text._ZN7cutlass13device_kernelINS_4gemm6kernel13GemmUniversalIN4cute5tupleIJiiiiEEENS1_10collective13CollectiveMmaINS1_35MainloopSm100TmaUmmaWarpSpecializedILi8ELi2ELi4ENS5_IJNS4_1CILi1EEESB_SB_EEEEENS5_IJNSA_ILi64EEENSA_ILi128EEESF_EEEaNS5_IJSB_llEEEaSH_NS4_8TiledMMAINS4_8MMA_AtomIJNS4_15SM100_MMA_S8_SSIaaiLi64ELi128ELNS4_4UMMA5MajorE1ELSM_1ELNSL_8SaturateE0EEEEEENS4_6LayoutISC_NS5_IJNSA_ILi0EEESR_SR_EEEEENS5_IJNS4_10UnderscoreESU_SU_EEEEENS4_13SM90_TMA_LOADENS4_14ComposedLayoutINS4_7SwizzleILi2ELi4ELi3EEENS4_18smem_ptr_flag_bitsILi8EEENSQ_INS5_IJSE_NSA_ILi8EEEEEENS5_IJSB_SE_EEEEEEEvNS4_8identityESX_NSY_INSZ_ILi3ELi4ELi3EEES12_NSQ_INS5_IJSF_S13_EEENS5_IJSB_SF_EEEEEEEvS18_EENS_8epilogue10collective18CollectiveEpilogueINS1F_23Sm100TmaWarpSpecializedILi2ELi2ELi32ELb0ELb0EEEJSG_NS5_IJNSQ_ISE_SB_EES1K_EEEaNS5_IJlSB_lEEEaS1M_NS1F_6fusion15FusionCallbacksIS1J_NS1N_17LinearCombinationIaiaiLNS_15FloatRoundStyleE2EEESG_S1L_JEEENS4_5SM1004TMEM4LOAD26SM100_TMEM_LOAD_16dp32b32xESX_NSY_IS10_S12_NSQ_INS5_IJS13_SE_EEENS5_IJSE_SB_EEEEEEENS4_39AutoVectorizingCopyWithAssumedAlignmentILi128EEENS4_14SM90_TMA_STOREES20_S22_S22_EEEvvEEEEvNT_6ParamsE,"ax",@progbits
	.align	128
.text._ZN7cutlass13device_kernelINS_4gemm6kernel13GemmUniversalIN4cute5tupleIJiiiiEEENS1_10collective13CollectiveMmaINS1_35MainloopSm100TmaUmmaWarpSpecializedILi8ELi2ELi4ENS5_IJNS4_1CILi1EEESB_SB_EEEEENS5_IJNSA_ILi64EEENSA_ILi128EEESF_EEEaNS5_IJSB_llEEEaSH_NS4_8TiledMMAINS4_8MMA_AtomIJNS4_15SM100_MMA_S8_SSIaaiLi64ELi128ELNS4_4UMMA5MajorE1ELSM_1ELNSL_8SaturateE0EEEEEENS4_6LayoutISC_NS5_IJNSA_ILi0EEESR_SR_EEEEENS5_IJNS4_10UnderscoreESU_SU_EEEEENS4_13SM90_TMA_LOADENS4_14ComposedLayoutINS4_7SwizzleILi2ELi4ELi3EEENS4_18smem_ptr_flag_bitsILi8EEENSQ_INS5_IJSE_NSA_ILi8EEEEEENS5_IJSB_SE_EEEEEEEvNS4_8identityESX_NSY_INSZ_ILi3ELi4ELi3EEES12_NSQ_INS5_IJSF_S13_EEENS5_IJSB_SF_EEEEEEEvS18_EENS_8epilogue10collective18CollectiveEpilogueINS1F_23Sm100TmaWarpSpecializedILi2ELi2ELi32ELb0ELb0EEEJSG_NS5_IJNSQ_ISE_SB_EES1K_EEEaNS5_IJlSB_lEEEaS1M_NS1F_6fusion15FusionCallbacksIS1J_NS1N_17LinearCombinationIaiaiLNS_15FloatRoundStyleE2EEESG_S1L_JEEENS4_5SM1004TMEM4LOAD26SM100_TMEM_LOAD_16dp32b32xESX_NSY_IS10_S12_NSQ_INS5_IJS13_SE_EEENS5_IJSE_SB_EEEEEEENS4_39AutoVectorizingCopyWithAssumedAlignmentILi128EEENS4_14SM90_TMA_STOREES20_S22_S22_EEEvvEEEEvNT_6ParamsE:
        .type           _ZN7cutlass13device_kernelINS_4gemm6kernel13GemmUniversalIN4cute5tupleIJiiiiEEENS1_10collective13CollectiveMmaINS1_35MainloopSm100TmaUmmaWarpSpecializedILi8ELi2ELi4ENS5_IJNS4_1CILi1EEESB_SB_EEEEENS5_IJNSA_ILi64EEENSA_ILi128EEESF_EEEaNS5_IJSB_llEEEaSH_NS4_8TiledMMAINS4_8MMA_AtomIJNS4_15SM100_MMA_S8_SSIaaiLi64ELi128ELNS4_4UMMA5MajorE1ELSM_1ELNSL_8SaturateE0EEEEEENS4_6LayoutISC_NS5_IJNSA_ILi0EEESR_SR_EEEEENS5_IJNS4_10UnderscoreESU_SU_EEEEENS4_13SM90_TMA_LOADENS4_14ComposedLayoutINS4_7SwizzleILi2ELi4ELi3EEENS4_18smem_ptr_flag_bitsILi8EEENSQ_INS5_IJSE_NSA_ILi8EEEEEENS5_IJSB_SE_EEEEEEEvNS4_8identityESX_NSY_INSZ_ILi3ELi4ELi3EEES12_NSQ_INS5_IJSF_S13_EEENS5_IJSB_SF_EEEEEEEvS18_EENS_8epilogue10collective18CollectiveEpilogueINS1F_23Sm100TmaWarpSpecializedILi2ELi2ELi32ELb0ELb0EEEJSG_NS5_IJNSQ_ISE_SB_EES1K_EEEaNS5_IJlSB_lEEEaS1M_NS1F_6fusion15FusionCallbacksIS1J_NS1N_17LinearCombinationIaiaiLNS_15FloatRoundStyleE2EEESG_S1L_JEEENS4_5SM1004TMEM4LOAD26SM100_TMEM_LOAD_16dp32b32xESX_NSY_IS10_S12_NSQ_INS5_IJS13_SE_EEENS5_IJSE_SB_EEEEEEENS4_39AutoVectorizingCopyWithAssumedAlignmentILi128EEENS4_14SM90_TMA_STOREES20_S22_S22_EEEvvEEEEvNT_6ParamsE,@function
        .size           _ZN7cutlass13device_kernelINS_4gemm6kernel13GemmUniversalIN4cute5tupleIJiiiiEEENS1_10collective13CollectiveMmaINS1_35MainloopSm100TmaUmmaWarpSpecializedILi8ELi2ELi4ENS5_IJNS4_1CILi1EEESB_SB_EEEEENS5_IJNSA_ILi64EEENSA_ILi128EEESF_EEEaNS5_IJSB_llEEEaSH_NS4_8TiledMMAINS4_8MMA_AtomIJNS4_15SM100_MMA_S8_SSIaaiLi64ELi128ELNS4_4UMMA5MajorE1ELSM_1ELNSL_8SaturateE0EEEEEENS4_6LayoutISC_NS5_IJNSA_ILi0EEESR_SR_EEEEENS5_IJNS4_10UnderscoreESU_SU_EEEEENS4_13SM90_TMA_LOADENS4_14ComposedLayoutINS4_7SwizzleILi2ELi4ELi3EEENS4_18smem_ptr_flag_bitsILi8EEENSQ_INS5_IJSE_NSA_ILi8EEEEEENS5_IJSB_SE_EEEEEEEvNS4_8identityESX_NSY_INSZ_ILi3ELi4ELi3EEES12_NSQ_INS5_IJSF_S13_EEENS5_IJSB_SF_EEEEEEEvS18_EENS_8epilogue10collective18CollectiveEpilogueINS1F_23Sm100TmaWarpSpecializedILi2ELi2ELi32ELb0ELb0EEEJSG_NS5_IJNSQ_ISE_SB_EES1K_EEEaNS5_IJlSB_lEEEaS1M_NS1F_6fusion15FusionCallbacksIS1J_NS1N_17LinearCombinationIaiaiLNS_15FloatRoundStyleE2EEESG_S1L_JEEENS4_5SM1004TMEM4LOAD26SM100_TMEM_LOAD_16dp32b32xESX_NSY_IS10_S12_NSQ_INS5_IJS13_SE_EEENS5_IJSE_SB_EEEEEEENS4_39AutoVectorizingCopyWithAssumedAlignmentILi128EEENS4_14SM90_TMA_STOREES20_S22_S22_EEEvvEEEEvNT_6ParamsE,(.L_x_154 - _ZN7cutlass13device_kernelINS_4gemm6kernel13GemmUniversalIN4cute5tupleIJiiiiEEENS1_10collective13CollectiveMmaINS1_35MainloopSm100TmaUmmaWarpSpecializedILi8ELi2ELi4ENS5_IJNS4_1CILi1EEESB_SB_EEEEENS5_IJNSA_ILi64EEENSA_ILi128EEESF_EEEaNS5_IJSB_llEEEaSH_NS4_8TiledMMAINS4_8MMA_AtomIJNS4_15SM100_MMA_S8_SSIaaiLi64ELi128ELNS4_4UMMA5MajorE1ELSM_1ELNSL_8SaturateE0EEEEEENS4_6LayoutISC_NS5_IJNSA_ILi0EEESR_SR_EEEEENS5_IJNS4_10UnderscoreESU_SU_EEEEENS4_13SM90_TMA_LOADENS4_14ComposedLayoutINS4_7SwizzleILi2ELi4ELi3EEENS4_18smem_ptr_flag_bitsILi8EEENSQ_INS5_IJSE_NSA_ILi8EEEEEENS5_IJSB_SE_EEEEEEEvNS4_8identityESX_NSY_INSZ_ILi3ELi4ELi3EEES12_NSQ_INS5_IJSF_S13_EEENS5_IJSB_SF_EEEEEEEvS18_EENS_8epilogue10collective18CollectiveEpilogueINS1F_23Sm100TmaWarpSpecializedILi2ELi2ELi32ELb0ELb0EEEJSG_NS5_IJNSQ_ISE_SB_EES1K_EEEaNS5_IJlSB_lEEEaS1M_NS1F_6fusion15FusionCallbacksIS1J_NS1N_17LinearCombinationIaiaiLNS_15FloatRoundStyleE2EEESG_S1L_JEEENS4_5SM1004TMEM4LOAD26SM100_TMEM_LOAD_16dp32b32xESX_NSY_IS10_S12_NSQ_INS5_IJS13_SE_EEENS5_IJSE_SB_EEEEEEENS4_39AutoVectorizingCopyWithAssumedAlignmentILi128EEENS4_14SM90_TMA_STOREES20_S22_S22_EEEvvEEEEvNT_6ParamsE)
        .other          _ZN7cutlass13device_kernelINS_4gemm6kernel13GemmUniversalIN4cute5tupleIJiiiiEEENS1_10collective13CollectiveMmaINS1_35MainloopSm100TmaUmmaWarpSpecializedILi8ELi2ELi4ENS5_IJNS4_1CILi1EEESB_SB_EEEEENS5_IJNSA_ILi64EEENSA_ILi128EEESF_EEEaNS5_IJSB_llEEEaSH_NS4_8TiledMMAINS4_8MMA_AtomIJNS4_15SM100_MMA_S8_SSIaaiLi64ELi128ELNS4_4UMMA5MajorE1ELSM_1ELNSL_8SaturateE0EEEEEENS4_6LayoutISC_NS5_IJNSA_ILi0EEESR_SR_EEEEENS5_IJNS4_10UnderscoreESU_SU_EEEEENS4_13SM90_TMA_LOADENS4_14ComposedLayoutINS4_7SwizzleILi2ELi4ELi3EEENS4_18smem_ptr_flag_bitsILi8EEENSQ_INS5_IJSE_NSA_ILi8EEEEEENS5_IJSB_SE_EEEEEEEvNS4_8identityESX_NSY_INSZ_ILi3ELi4ELi3EEES12_NSQ_INS5_IJSF_S13_EEENS5_IJSB_SF_EEEEEEEvS18_EENS_8epilogue10collective18CollectiveEpilogueINS1F_23Sm100TmaWarpSpecializedILi2ELi2ELi32ELb0ELb0EEEJSG_NS5_IJNSQ_ISE_SB_EES1K_EEEaNS5_IJlSB_lEEEaS1M_NS1F_6fusion15FusionCallbacksIS1J_NS1N_17LinearCombinationIaiaiLNS_15FloatRoundStyleE2EEESG_S1L_JEEENS4_5SM1004TMEM4LOAD26SM100_TMEM_LOAD_16dp32b32xESX_NSY_IS10_S12_NSQ_INS5_IJS13_SE_EEENS5_IJSE_SB_EEEEEEENS4_39AutoVectorizingCopyWithAssumedAlignmentILi128EEENS4_14SM90_TMA_STOREES20_S22_S22_EEEvvEEEEvNT_6ParamsE,@"STO_CUDA_ENTRY STV_DEFAULT"
_ZN7cutlass13device_kernelINS_4gemm6kernel13GemmUniversalIN4cute5tupleIJiiiiEEENS1_10collective13CollectiveMmaINS1_35MainloopSm100TmaUmmaWarpSpecializedILi8ELi2ELi4ENS5_IJNS4_1CILi1EEESB_SB_EEEEENS5_IJNSA_ILi64EEENSA_ILi128EEESF_EEEaNS5_IJSB_llEEEaSH_NS4_8TiledMMAINS4_8MMA_AtomIJNS4_15SM100_MMA_S8_SSIaaiLi64ELi128ELNS4_4UMMA5MajorE1ELSM_1ELNSL_8SaturateE0EEEEEENS4_6LayoutISC_NS5_IJNSA_ILi0EEESR_SR_EEEEENS5_IJNS4_10UnderscoreESU_SU_EEEEENS4_13SM90_TMA_LOADENS4_14ComposedLayoutINS4_7SwizzleILi2ELi4ELi3EEENS4_18smem_ptr_flag_bitsILi8EEENSQ_INS5_IJSE_NSA_ILi8EEEEEENS5_IJSB_SE_EEEEEEEvNS4_8identityESX_NSY_INSZ_ILi3ELi4ELi3EEES12_NSQ_INS5_IJSF_S13_EEENS5_IJSB_SF_EEEEEEEvS18_EENS_8epilogue10collective18CollectiveEpilogueINS1F_23Sm100TmaWarpSpecializedILi2ELi2ELi32ELb0ELb0EEEJSG_NS5_IJNSQ_ISE_SB_EES1K_EEEaNS5_IJlSB_lEEEaS1M_NS1F_6fusion15FusionCallbacksIS1J_NS1N_17LinearCombinationIaiaiLNS_15FloatRoundStyleE2EEESG_S1L_JEEENS4_5SM1004TMEM4LOAD26SM100_TMEM_LOAD_16dp32b32xESX_NSY_IS10_S12_NSQ_INS5_IJS13_SE_EEENS5_IJSE_SB_EEEEEEENS4_39AutoVectorizingCopyWithAssumedAlignmentILi128EEENS4_14SM90_TMA_STOREES20_S22_S22_EEEvvEEEEvNT_6ParamsE:
[----:B------:R-:W1:Y:S01]  /*0000*/  LDC R1, c[0x0][0x37c] ;  /* 0x0000df00ff017b82 */ /* 0x000e620000000800 */
[----:B------:R-:W2:Y:S01]  /*0010*/  S2R R103, SR_TID.X ;  /* 0x0000000000677919 */ /* 0x000ea20000002100 */
[----:B------:R-:W3:Y:S01]  /*0020*/  LDCU.64 UR4, c[0x0][0x890] ;  /* 0x00011200ff0477ac */ /* 0x000ee20008000a00 */
[----:B------:R-:W-:Y:S02]  /*0030*/  PRMT R91, RZ, 0x7610, R91 ;  /* 0x00007610ff5b7816 */ /* 0x000fe4000000005b */
[----:B------:R-:W-:Y:S01]  /*0040*/  ELECT P5, URZ, PT ;  /* 0x0000000000ff782f */ /* 0x000fe200038a0000 */
[----:B------:R-:W4:Y:S01]  /*0050*/  LDCU.64 UR46, c[0x0][0x358] ;  /* 0x00006b00ff2e77ac */ /* 0x000f220008000a00 */
[----:B---3--:R-:W-:-:S04]  /*0060*/  UISETP.NE.U32.AND UP0, UPT, UR4, URZ, UPT ;  /* 0x000000ff0400728c */ /* 0x008fc8000bf05070 */
[----:B------:R-:W-:Y:S01]  /*0070*/  UISETP.NE.AND.EX UP0, UPT, UR5, URZ, UPT, UP0 ;  /* 0x000000ff0500728c */ /* 0x000fe2000bf05300 */
[----:B--2---:R-:W-:-:S05]  /*0080*/  SHF.R.U32.HI R96, RZ, 0x5, R103 ;  /* 0x00000005ff607819 */ /* 0x004fca0000011667 */
[----:B------:R-:W2:Y:S02]  /*0090*/  SHFL.IDX PT, R0, R96, RZ, 0x1f ;  /* 0x00001fff60007589 */ /* 0x000ea400000e0000 */
[----:B--2---:R-:W-:Y:S01]  /*00a0*/  R2UR UR8, R0 ;  /* 0x00000000000872ca */ /* 0x004fe200000e0000 */
[----:B-1--4-:R-:W-:-:S14]  /*00b0*/  BRA.U UP0, `(.L_x_0) ;  /* 0x00000001002c7547 */ /* 0x012fdc000b800000 */
[----:B------:R-:W1:Y:S02]  /*00c0*/  LDCU.64 UR6, c[0x0][0x888] ;  /* 0x00011100ff0677ac */ /* 0x000e640008000a00 */
[----:B-1----:R-:W-:-:S04]  /*00d0*/  UISETP.NE.U32.AND UP0, UPT, UR6, URZ, UPT ;  /* 0x000000ff0600728c */ /* 0x002fc8000bf05070 */
[----:B------:R-:W-:-:S09]  /*00e0*/  UISETP.NE.AND.EX UP0, UPT, UR7, URZ, UPT, UP0 ;  /* 0x000000ff0700728c */ /* 0x000fd2000bf05300 */
[----:B------:R-:W-:Y:S05]  /*00f0*/  BRA.U !UP0, `(.L_x_1) ;  /* 0x0000000108107547 */ /* 0x000fea000b800000 */
[----:B------:R-:W1:Y:S02]  /*0100*/  LDC.64 R50, c[0x0][0x888] ;  /* 0x00022200ff327b82 */ /* 0x000e640000000a00 */
[----:B-1----:R1:W5:Y:S01]  /*0110*/  LDG.E R50, desc[UR46][R50.64] ;  /* 0x0000002e32327981 */ /* 0x002362000c1e1900 */
[----:B------:R-:W-:Y:S01]  /*0120*/  HFMA2 R91, -RZ, RZ, 0, 5.9604644775390625e-08 ;  /* 0x00000001ff5b7431 */ /* 0x000fe200000001ff */
[----:B------:R-:W-:Y:S05]  /*0130*/  BRA `(.L_x_0) ;  /* 0x00000000000c7947 */ /* 0x000fea0003800000 */
.L_x_1:
[----:B------:R-:W1:Y:S01]  /*0140*/  LDCU UR6, c[0x0][0x880] ;  /* 0x00011000ff0677ac */ /* 0x000e620008000800 */
[----:B------:R-:W-:Y:S01]  /*0150*/  HFMA2 R91, -RZ, RZ, 0, 5.9604644775390625e-08 ;  /* 0x00000001ff5b7431 */ /* 0x000fe200000001ff */
[----:B-1----:R-:W-:-:S07]  /*0160*/  MOV R50, UR6 ;  /* 0x0000000600327c02 */ /* 0x002fce0008000f00 */
.L_x_0:
[----:B------:R-:W2:Y:S02]  /*0170*/  LDCU.64 UR6, c[0x0][0x8b0] ;  /* 0x00011600ff0677ac */ /* 0x000ea40008000a00 */
[----:B--2---:R-:W-:-:S04]  /*0180*/  UISETP.NE.U32.AND UP0, UPT, UR6, URZ, UPT ;  /* 0x000000ff0600728c */ /* 0x004fc8000bf05070 */
[----:B------:R-:W-:-:S09]  /*0190*/  UISETP.NE.AND.EX UP0, UPT, UR7, URZ, UPT, UP0 ;  /* 0x000000ff0700728c */ /* 0x000fd2000bf05300 */
[----:B------:R-:W-:Y:S05]  /*01a0*/  BRA.U UP0, `(.L_x_2) ;  /* 0x0000000100247547 */ /* 0x000fea000b800000 */
[----:B------:R-:W2:Y:S02]  /*01b0*/  LDCU.64 UR6, c[0x0][0x8a8] ;  /* 0x00011500ff0677ac */ /* 0x000ea40008000a00 */
[----:B--2---:R-:W-:-:S04]  /*01c0*/  UISETP.NE.U32.AND UP0, UPT, UR6, URZ, UPT ;  /* 0x000000ff0600728c */ /* 0x004fc8000bf05070 */
[----:B------:R-:W-:-:S09]  /*01d0*/  UISETP.NE.AND.EX UP0, UPT, UR7, URZ, UPT, UP0 ;  /* 0x000000ff0700728c */ /* 0x000fd2000bf05300 */
[----:B------:R-:W-:Y:S05]  /*01e0*/  BRA.U !UP0, `(.L_x_3) ;  /* 0x00000001080c7547 */ /* 0x000fea000b800000 */
[----:B------:R-:W2:Y:S02]  /*01f0*/  LDC.64 R2, c[0x0][0x8a8] ;  /* 0x00022a00ff027b82 */ /* 0x000ea40000000a00 */
[----:B--2---:R2:W5:Y:S01]  /*0200*/  LDG.E R47, desc[UR46][R2.64] ;  /* 0x0000002e022f7981 */ /* 0x004562000c1e1900 */
[----:B------:R-:W-:Y:S05]  /*0210*/  BRA `(.L_x_2) ;  /* 0x0000000000087947 */ /* 0x000fea0003800000 */
.L_x_3:
[----:B------:R-:W2:Y:S02]  /*0220*/  LDCU UR6, c[0x0][0x8a0] ;  /* 0x00011400ff0677ac */ /* 0x000ea40008000800 */
[----:B--2---:R-:W-:Y:S02]  /*0230*/  MOV R47, UR6 ;  /* 0x00000006002f7c02 */ /* 0x004fe40008000f00 */
.L_x_2:
[----:B------:R-:W-:Y:S01]  /*0240*/  IMAD.U32 R0, RZ, RZ, UR8 ;  /* 0x00000008ff007e24 */ /* 0x000fe2000f8e00ff */
[----:B------:R-:W-:Y:S04]  /*0250*/  BSSY.RECONVERGENT B0, `(.L_x_4) ;  /* 0x000000c000007945 */ /* 0x000fe80003800200 */
[C---:B------:R-:W-:Y:S02]  /*0260*/  ISETP.NE.OR P1, PT, R0.reuse, 0x1, !P5 ;  /* 0x000000010000780c */ /* 0x040fe40006f25670 */
[----:B------:R-:W-:-:S11]  /*0270*/  ISETP.NE.OR P0, PT, R0, 0x3, !P5 ;  /* 0x000000030000780c */ /* 0x000fd60006f05670 */
[----:B------:R-:W-:Y:S05]  /*0280*/  @P1 BRA `(.L_x_5) ;  /* 0x0000000000201947 */ /* 0x000fea0003800000 */
[----:B------:R-:W3:Y:S02]  /*0290*/  LDCU.64 UR6, c[0x0][0x348] ;  /* 0x00006900ff0677ac */ /* 0x000ee40008000a00 */
[----:B---3--:R-:W-:Y:S02]  /*02a0*/  UIADD3 UR10, UP1, UPT, UR6, 0x80, URZ ;  /* 0x00000080060a7890 */ /* 0x008fe4000ff3e0ff */
[----:B------:R-:W-:Y:S02]  /*02b0*/  UIADD3 UR6, UP0, UPT, UR6, 0x180, URZ ;  /* 0x0000018006067890 */ /* 0x000fe4000ff1e0ff */
[----:B------:R-:W-:Y:S02]  /*02c0*/  UIADD3.X UR11, UPT, UPT, URZ, UR7, URZ, UP1, !UPT ;  /* 0x00000007ff0b7290 */ /* 0x000fe40008ffe4ff */
[----:B------:R-:W-:-:S07]  /*02d0*/  UIADD3.X UR7, UPT, UPT, URZ, UR7, URZ, UP0, !UPT ;  /* 0x00000007ff077290 */ /* 0x000fce00087fe4ff */
[----:B------:R3:W-:Y:S02]  /*02e0*/  UTMACCTL.PF [UR10] ;  /* 0x000000000a0079b9 */ /* 0x0007e40008040000 */
[----:B------:R3:W-:Y:S02]  /*02f0*/  UTMACCTL.PF [UR6] ;  /* 0x00000000060079b9 */ /* 0x0007e40008040000 */
[----:B---3--:R-:W-:Y:S01]  /*0300*/  NOP ;  /* 0x0000000000007918 */ /* 0x008fe20000000000 */
.L_x_5:
[----:B------:R-:W-:Y:S05]  /*0310*/  BSYNC.RECONVERGENT B0 ;  /* 0x0000000000007941 */ /* 0x000fea0003800200 */
.L_x_4:
[----:B------:R-:W-:Y:S04]  /*0320*/  BSSY.RECONVERGENT B0, `(.L_x_6) ;  /* 0x000000a000007945 */ /* 0x000fe80003800200 */
        /* <DEDUP_REMOVED lines=9> */
.L_x_7:
[----:B------:R-:W-:Y:S05]  /*03c0*/  BSYNC.RECONVERGENT B0 ;  /* 0x0000000000007941 */ /* 0x000fea0003800200 */
.L_x_6:
[----:B------:R-:W3:Y:S01]  /*03d0*/  LDCU.64 UR6, c[0x0][0x888] ;  /* 0x00011100ff0677ac */ /* 0x000ee20008000a00 */
[----:B------:R-:W-:Y:S02]  /*03e0*/  UISETP.EQ.U32.AND UP1, UPT, UR4, URZ, UPT ;  /* 0x000000ff0400728c */ /* 0x000fe4000bf22070 */
[----:B------:R-:W-:Y:S02]  /*03f0*/  UPLOP3.LUT UP2, UPT, UPT, UPT, UPT, 0x80, 0x8 ;  /* 0x000000000008789c */ /* 0x000fe40003f4f070 */
[----:B---3--:R-:W-:-:S04]  /*0400*/  UISETP.NE.U32.AND UP0, UPT, UR6, URZ, UPT ;  /* 0x000000ff0600728c */ /* 0x008fc8000bf05070 */
[----:B------:R-:W-:-:S04]  /*0410*/  UISETP.NE.AND.EX UP0, UPT, UR7, URZ, UPT, UP0 ;  /* 0x000000ff0700728c */ /* 0x000fc8000bf05300 */
[----:B------:R-:W-:-:S04]  /*0420*/  UISETP.EQ.OR.EX UP3, UPT, UR5, URZ, !UP0, UP1 ;  /* 0x000000ff0500728c */ /* 0x000fc8000c762710 */
[----:B------:R-:W-:-:S05]  /*0430*/  UP2UR UR50, UPR, URZ, 0x8 ;  /* 0x00000008ff327883 */ /* 0x000fca0008000000 */
[----:B------:R-:W-:Y:S07]  /*0440*/  BRA.U !UP3, `(.L_x_8) ;  /* 0x000000010b207547 */ /* 0x000fee000b800000 */
[----:B-----5:R-:W-:Y:S01]  /*0450*/  R2UR UR6, R50 ;  /* 0x00000000320672ca */ /* 0x020fe200000e0000 */
[----:B------:R-:W-:Y:S02]  /*0460*/  UISETP.NE.U32.AND UP2, UPT, UR4, URZ, UPT ;  /* 0x000000ff0400728c */ /* 0x000fe4000bf45070 */
[----:B------:R-:W-:Y:S02]  /*0470*/  USEL UR4, URZ, 0xffffffff, UP0 ;  /* 0xffffffffff047887 */ /* 0x000fe40008000000 */
[----:B------:R-:W-:-:S08]  /*0480*/  UISETP.NE.AND.EX UP2, UPT, UR5, URZ, UPT, UP2 ;  /* 0x000000ff0500728c */ /* 0x000fd0000bf45320 */
[----:B------:R-:W-:-:S04]  /*0490*/  UISETP.NE.AND UP1, UPT, UR6, URZ, UPT ;  /* 0x000000ff0600728c */ /* 0x000fc8000bf25270 */
[----:B------:R-:W-:-:S04]  /*04a0*/  @!UP2 USEL UR4, URZ, 0xffffffff, UP1 ;  /* 0xffffffffff04a887 */ /* 0x000fc80008800000 */
[----:B------:R-:W-:-:S04]  /*04b0*/  ULOP3.LUT UR4, UR4, 0x1, URZ, 0xc0, !UPT ;  /* 0x0000000104047892 */ /* 0x000fc8000f8ec0ff */
[----:B------:R-:W-:-:S11]  /*04c0*/  UISETP.NE.U32.AND UP2, UPT, UR4, 0x1, UPT ;  /* 0x000000010400788c */ /* 0x000fd6000bf45070 */
.L_x_8:
[----:B--2---:R-:W2:Y:S01]  /*04d0*/  SHFL.IDX PT, R2, R96, RZ, 0x1f ;  /* 0x00001fff60027589 */ /* 0x004ea200000e0000 */
[----:B------:R-:W-:-:S04]  /*04e0*/  UISETP.NE.AND UP1, UPT, UR8, 0x2, UPT ;  /* 0x000000020800788c */ /* 0x000fc8000bf25270 */
[----:B------:R-:W-:Y:S01]  /*04f0*/  USEL UR6, URZ, 0x1, UP1 ;  /* 0x00000001ff067887 */ /* 0x000fe20008800000 */
[----:B--2---:R-:W-:-:S13]  /*0500*/  ISETP.NE.AND P0, PT, R2, RZ, PT ;  /* 0x000000ff0200720c */ /* 0x004fda0003f05270 */
[----:B------:R-:W-:Y:S05]  /*0510*/  @P0 BRA `(.L_x_9) ;  /* 0x0000000000680947 */ /* 0x000fea0003800000 */
[----:B------:R-:W2:Y:S01]  /*0520*/  S2UR UR5, SR_CgaCtaId ;  /* 0x00000000000579c3 */ /* 0x000ea20000008800 */
[----:B------:R-:W-:Y:S01]  /*0530*/  UMOV UR7, 0x400 ;  /* 0x0000040000077882 */ /* 0x000fe20000000000 */
[----:B------:R-:W-:Y:S01]  /*0540*/  UMOV UR4, 0x1 ;  /* 0x0000000100047882 */ /* 0x000fe20000000000 */
[----:B------:R-:W-:Y:S01]  /*0550*/  ELECT P0, URZ, PT ;  /* 0x0000000000ff782f */ /* 0x000fe20003800000 */
[----:B------:R-:W-:-:S04]  /*0560*/  UIADD3 UR10, UPT, UPT, -UR4, 0x100000, URZ ;  /* 0x00100000040a7890 */ /* 0x000fc8000fffe1ff */
[----:B------:R-:W-:Y:S02]  /*0570*/  USHF.L.U32 UR11, UR10, 0xb, URZ ;  /* 0x0000000b0a0b7899 */ /* 0x000fe400080006ff */
[----:B------:R-:W-:Y:S02]  /*0580*/  USHF.L.U32 UR10, UR10, 0x1, URZ ;  /* 0x000000010a0a7899 */ /* 0x000fe400080006ff */
[----:B--2---:R-:W-:Y:S01]  /*0590*/  ULEA UR5, UR5, UR7, 0x18 ;  /* 0x0000000705057291 */ /* 0x004fe2000f8ec0ff */
[----:B------:R-:W2:Y:S11]  /*05a0*/  FENCE.VIEW.ASYNC.S ;  /* 0x00000000000073c6 */ /* 0x000eb60000000000 */
[----:B--2---:R2:W3:Y:S01]  /*05b0*/  SYNCS.EXCH.64 URZ, [UR5], UR10 ;  /* 0x0000000a05ff75b2 */ /* 0x0044e20008000100 */
[----:B------:R2:W4:Y:S01]  /*05c0*/  SYNCS.EXCH.64 URZ, [UR5+0x40], UR10 ;  /* 0x0000400a05ff75b2 */ /* 0x0005220008000100 */
[----:B------:R2:W1:Y:S01]  /*05d0*/  SYNCS.EXCH.64 URZ, [UR5+0x8], UR10 ;  /* 0x0000080a05ff75b2 */ /* 0x0004620008000100 */
        /* <DEDUP_REMOVED lines=12> */
[----:B------:R2:W1:Y:S02]  /*06a0*/  SYNCS.EXCH.64 URZ, [UR5+0x78], UR10 ;  /* 0x0000780a05ff75b2 */ /* 0x0004640008000100 */
[----:B--2---:R-:W-:Y:S01]  /*06b0*/  NOP ;  /* 0x0000000000007918 */ /* 0x004fe20000000000 */
.L_x_9:
[----:B------:R-:W2:Y:S01]  /*06c0*/  SHFL.IDX PT, R2, R96, RZ, 0x1f ;  /* 0x00001fff60027589 */ /* 0x000ea200000e0000 */
[----:B------:R-:W-:Y:S01]  /*06d0*/  NOP ;  /* 0x0000000000007918 */ /* 0x000fe20000000000 */
[----:B--2---:R-:W-:-:S13]  /*06e0*/  ISETP.NE.AND P0, PT, R2, 0x1, PT ;  /* 0x000000010200780c */ /* 0x004fda0003f05270 */
[----:B------:R-:W-:Y:S05]  /*06f0*/  @P0 BRA `(.L_x_10) ;  /* 0x0000000000480947 */ /* 0x000fea0003800000 */
[----:B------:R-:W2:Y:S01]  /*0700*/  S2UR UR7, SR_CgaCtaId ;  /* 0x00000000000779c3 */ /* 0x000ea20000008800 */
[----:B------:R-:W-:Y:S01]  /*0710*/  UMOV UR9, 0x400 ;  /* 0x0000040000097882 */ /* 0x000fe20000000000 */
[----:B------:R-:W-:Y:S01]  /*0720*/  UMOV UR5, 0x20 ;  /* 0x0000002000057882 */ /* 0x000fe20000000000 */
[----:B------:R-:W-:Y:S01]  /*0730*/  UMOV UR4, 0x80 ;  /* 0x0000008000047882 */ /* 0x000fe20000000000 */
[----:B------:R-:W-:-:S04]  /*0740*/  UIADD3 UR10, UPT, UPT, -UR5, 0x100000, URZ ;  /* 0x00100000050a7890 */ /* 0x000fc8000fffe1ff */
[----:B------:R-:W-:Y:S02]  /*0750*/  USHF.L.U32 UR11, UR10, 0xb, URZ ;  /* 0x0000000b0a0b7899 */ /* 0x000fe400080006ff */
[----:B------:R-:W-:Y:S02]  /*0760*/  USHF.L.U32 UR10, UR10, 0x1, URZ ;  /* 0x000000010a0a7899 */ /* 0x000fe400080006ff */
[----:B------:R-:W-:-:S04]  /*0770*/  UIADD3 UR4, UPT, UPT, -UR4, 0x100000, URZ ;  /* 0x0010000004047890 */ /* 0x000fc8000fffe1ff */
[----:B------:R-:W-:Y:S02]  /*0780*/  USHF.L.U32 UR5, UR4, 0xb, URZ ;  /* 0x0000000b04057899 */ /* 0x000fe400080006ff */
[----:B------:R-:W-:Y:S01]  /*0790*/  USHF.L.U32 UR4, UR4, 0x1, URZ ;  /* 0x0000000104047899 */ /* 0x000fe200080006ff */
[----:B------:R-:W-:Y:S01]  /*07a0*/  ELECT P0, URZ, PT ;  /* 0x0000000000ff782f */ /* 0x000fe20003800000 */
[----:B--2---:R-:W-:Y:S01]  /*07b0*/  ULEA UR7, UR7, UR9, 0x18 ;  /* 0x0000000907077291 */ /* 0x004fe2000f8ec0ff */
[----:B------:R-:W2:Y:S11]  /*07c0*/  FENCE.VIEW.ASYNC.S ;  /* 0x00000000000073c6 */ /* 0x000eb60000000000 */
[----:B--2---:R2:W1:Y:S01]  /*07d0*/  SYNCS.EXCH.64 URZ, [UR7+0x80], UR10 ;  /* 0x0000800a07ff75b2 */ /* 0x0044620008000100 */
[----:B------:R2:W1:Y:S01]  /*07e0*/  SYNCS.EXCH.64 URZ, [UR7+0x90], UR4 ;  /* 0x0000900407ff75b2 */ /* 0x0004620008000100 */
[----:B------:R2:W1:Y:S01]  /*07f0*/  SYNCS.EXCH.64 URZ, [UR7+0x88], UR10 ;  /* 0x0000880a07ff75b2 */ /* 0x0004620008000100 */
[----:B------:R2:W1:Y:S01]  /*0800*/  SYNCS.EXCH.64 URZ, [UR7+0x98], UR4 ;  /* 0x0000980407ff75b2 */ /* 0x0004620008000100 */
[----:B------:R-:W-:Y:S01]  /*0810*/  NOP ;  /* 0x0000000000007918 */ /* 0x000fe20000000000 */
.L_x_10:
[----:B------:R-:W3:Y:S01]  /*0820*/  SHFL.IDX PT, R2, R96, RZ, 0x1f ;  /* 0x00001fff60027589 */ /* 0x000ee200000e0000 */
[----:B------:R-:W-:Y:S01]  /*0830*/  NOP ;  /* 0x0000000000007918 */ /* 0x000fe20000000000 */
[----:B---3--:R-:W-:-:S13]  /*0840*/  ISETP.NE.AND P0, PT, R2, 0x3, PT ;  /* 0x000000030200780c */ /* 0x008fda0003f05270 */
[----:B------:R-:W-:Y:S05]  /*0850*/  @P0 BRA `(.L_x_11) ;  /* 0x0000000000300947 */ /* 0x000fea0003800000 */
[----:B--2---:R-:W2:Y:S01]  /*0860*/  S2UR UR5, SR_CgaCtaId ;  /* 0x00000000000579c3 */ /* 0x004ea20000008800 */
        /* <DEDUP_REMOVED lines=8> */
[----:B--2---:R3:W2:Y:S01]  /*08f0*/  SYNCS.EXCH.64 URZ, [UR5+0xa0], UR10 ;  /* 0x0000a00a05ff75b2 */ /* 0x0046a20008000100 */
[----:B------:R3:W1:Y:S02]  /*0900*/  SYNCS.EXCH.64 URZ, [UR5+0xa8], UR10 ;  /* 0x0000a80a05ff75b2 */ /* 0x0006640008000100 */
[----:B---3--:R-:W-:Y:S01]  /*0910*/  NOP ;  /* 0x0000000000007918 */ /* 0x008fe20000000000 */
.L_x_11:
[----:B------:R-:W3:Y:S01]  /*0920*/  SHFL.IDX PT, R2, R96, RZ, 0x1f ;  /* 0x00001fff60027589 */ /* 0x000ee200000e0000 */
[----:B------:R-:W-:Y:S01]  /*0930*/  NOP ;  /* 0x0000000000007918 */ /* 0x000fe20000000000 */
[----:B---3--:R-:W-:-:S13]  /*0940*/  ISETP.NE.AND P0, PT, R2, 0x4, PT ;  /* 0x000000040200780c */ /* 0x008fda0003f05270 */
[----:B------:R-:W-:Y:S05]  /*0950*/  @P0 BRA `(.L_x_12) ;  /* 0x00000000004c0947 */ /* 0x000fea0003800000 */
[----:B--2---:R-:W2:Y:S01]  /*0960*/  S2UR UR5, SR_CgaCtaId ;  /* 0x00000000000579c3 */ /* 0x004ea20000008800 */
[----:B------:R-:W-:Y:S01]  /*0970*/  UMOV UR9, 0x100 ;  /* 0x0000010000097882 */ /* 0x000fe20000000000 */
[----:B------:R-:W-:Y:S01]  /*0980*/  UMOV UR7, 0x400 ;  /* 0x0000040000077882 */ /* 0x000fe20000000000 */
[----:B------:R-:W-:Y:S01]  /*0990*/  USEL UR9, UR9, 0xe0, UP2 ;  /* 0x000000e009097887 */ /* 0x000fe20009000000 */
[----:B------:R-:W-:Y:S01]  /*09a0*/  UMOV UR4, 0x1 ;  /* 0x0000000100047882 */ /* 0x000fe20000000000 */
[----:B------:R-:W-:Y:S01]  /*09b0*/  ELECT P0, URZ, PT ;  /* 0x0000000000ff782f */ /* 0x000fe20003800000 */
[----:B------:R-:W-:-:S04]  /*09c0*/  UIADD3 UR10, UPT, UPT, -UR4, 0x100000, URZ ;  /* 0x00100000040a7890 */ /* 0x000fc8000fffe1ff */
[----:B------:R-:W-:Y:S02]  /*09d0*/  USHF.L.U32 UR11, UR10, 0xb, URZ ;  /* 0x0000000b0a0b7899 */ /* 0x000fe400080006ff */
[----:B------:R-:W-:Y:S02]  /*09e0*/  USHF.L.U32 UR10, UR10, 0x1, URZ ;  /* 0x000000010a0a7899 */ /* 0x000fe400080006ff */
[----:B------:R-:W-:-:S04]  /*09f0*/  UIADD3 UR12, UPT, UPT, -UR9, 0x100000, URZ ;  /* 0x00100000090c7890 */ /* 0x000fc8000fffe1ff */
[----:B------:R-:W-:Y:S02]  /*0a00*/  USHF.L.U32 UR13, UR12, 0xb, URZ ;  /* 0x0000000b0c0d7899 */ /* 0x000fe400080006ff */
[----:B------:R-:W-:Y:S02]  /*0a10*/  USHF.L.U32 UR12, UR12, 0x1, URZ ;  /* 0x000000010c0c7899 */ /* 0x000fe400080006ff */
[----:B--2---:R-:W-:Y:S01]  /*0a20*/  ULEA UR5, UR5, UR7, 0x18 ;  /* 0x0000000705057291 */ /* 0x004fe2000f8ec0ff */
[----:B------:R-:W2:Y:S11]  /*0a30*/  FENCE.VIEW.ASYNC.S ;  /* 0x00000000000073c6 */ /* 0x000eb60000000000 */
[----:B--2---:R3:W2:Y:S01]  /*0a40*/  SYNCS.EXCH.64 URZ, [UR5+0xb0], UR10 ;  /* 0x0000b00a05ff75b2 */ /* 0x0046a20008000100 */
[----:B------:R3:W1:Y:S01]  /*0a50*/  SYNCS.EXCH.64 URZ, [UR5+0xc0], UR12 ;  /* 0x0000c00c05ff75b2 */ /* 0x0006620008000100 */
[----:B------:R3:W1:Y:S01]  /*0a60*/  SYNCS.EXCH.64 URZ, [UR5+0xb8], UR10 ;  /* 0x0000b80a05ff75b2 */ /* 0x0006620008000100 */
[----:B------:R3:W1:Y:S02]  /*0a70*/  SYNCS.EXCH.64 URZ, [UR5+0xc8], UR12 ;  /* 0x0000c80c05ff75b2 */ /* 0x0006640008000100 */
[----:B---3--:R-:W-:Y:S01]  /*0a80*/  NOP ;  /* 0x0000000000007918 */ /* 0x008fe20000000000 */
.L_x_12:
[----:B------:R-:W3:Y:S01]  /*0a90*/  SHFL.IDX PT, R2, R96, RZ, 0x1f ;  /* 0x00001fff60027589 */ /* 0x000ee200000e0000 */
[----:B------:R-:W-:Y:S01]  /*0aa0*/  NOP ;  /* 0x0000000000007918 */ /* 0x000fe20000000000 */
[----:B---3--:R-:W-:-:S13]  /*0ab0*/  ISETP.NE.AND P0, PT, R2, 0x5, PT ;  /* 0x000000050200780c */ /* 0x008fda0003f05270 */
[----:B------:R-:W-:Y:S05]  /*0ac0*/  @P0 BRA `(.L_x_13) ;  /* 0x0000000000580947 */ /* 0x000fea0003800000 */
[----:B--2---:R-:W2:Y:S01]  /*0ad0*/  S2UR UR7, SR_CgaCtaId ;  /* 0x00000000000779c3 */ /* 0x004ea20000008800 */
        /* <DEDUP_REMOVED lines=12> */
[----:B--2---:R3:W2:Y:S01]  /*0ba0*/  SYNCS.EXCH.64 URZ, [UR7+0xd0], UR10 ;  /* 0x0000d00a07ff75b2 */ /* 0x0046a20008000100 */
[----:B------:R3:W1:Y:S01]  /*0bb0*/  SYNCS.EXCH.64 URZ, [UR7+0xf0], UR4 ;  /* 0x0000f00407ff75b2 */ /* 0x0006620008000100 */
[----:B------:R3:W1:Y:S01]  /*0bc0*/  SYNCS.EXCH.64 URZ, [UR7+0xd8], UR10 ;  /* 0x0000d80a07ff75b2 */ /* 0x0006620008000100 */
[----:B------:R3:W1:Y:S01]  /*0bd0*/  SYNCS.EXCH.64 URZ, [UR7+0xf8], UR4 ;  /* 0x0000f80407ff75b2 */ /* 0x0006620008000100 */
[----:B------:R3:W1:Y:S01]  /*0be0*/  SYNCS.EXCH.64 URZ, [UR7+0xe0], UR10 ;  /* 0x0000e00a07ff75b2 */ /* 0x0006620008000100 */
[----:B------:R3:W1:Y:S01]  /*0bf0*/  SYNCS.EXCH.64 URZ, [UR7+0x100], UR4 ;  /* 0x0001000407ff75b2 */ /* 0x0006620008000100 */
[----:B------:R3:W1:Y:S01]  /*0c00*/  SYNCS.EXCH.64 URZ, [UR7+0xe8], UR10 ;  /* 0x0000e80a07ff75b2 */ /* 0x0006620008000100 */
[----:B------:R3:W1:Y:S02]  /*0c10*/  SYNCS.EXCH.64 URZ, [UR7+0x108], UR4 ;  /* 0x0001080407ff75b2 */ /* 0x0006640008000100 */
[----:B---3--:R-:W-:Y:S01]  /*0c20*/  NOP ;  /* 0x0000000000007918 */ /* 0x008fe20000000000 */
.L_x_13:
        /* <DEDUP_REMOVED lines=18> */
.L_x_14:
[----:B--2---:R-:W2:Y:S01]  /*0d50*/  S2UR UR5, SR_CTAID.X ;  /* 0x00000000000579c3 */ /* 0x004ea20000002500 */
[----:B------:R-:W-:-:S05]  /*0d60*/  CS2R.32 R90, SR_CgaSize ;  /* 0x00000000005a7805 */ /* 0x000fca0000008a00 */
[----:B------:R-:W-:-:S05]  /*0d70*/  IMAD R90, R90, -0xa0, RZ ;  /* 0xffffff605a5a7824 */ /* 0x000fca00078e02ff */
[----:B------:R-:W-:-:S14]  /*0d80*/  R2UR UR9, R90 ;  /* 0x000000005a0972ca */ /* 0x000fdc00000e0000 */
[----:B------:R-:W3:Y:S01]  /*0d90*/  LDCU UR9, c[0x0][UR9+0x2b0] ;  /* 0x00005600090977ac */ /* 0x000ee20008000800 */
[----:B------:R-:W-:Y:S01]  /*0da0*/  NOP ;  /* 0x0000000000007918 */ /* 0x000fe20000000000 */
[----:B------:R-:W-:-:S05]  /*0db0*/  CS2R.32 R90, SR_CgaSize ;  /* 0x00000000005a7805 */ /* 0x000fca0000008a00 */
[----:B------:R-:W-:-:S05]  /*0dc0*/  IMAD R90, R90, -0xa0, RZ ;  /* 0xffffff605a5a7824 */ /* 0x000fca00078e02ff */
[----:B------:R-:W-:-:S14]  /*0dd0*/  R2UR UR7, R90 ;  /* 0x000000005a0772ca */ /* 0x000fdc00000e0000 */
[----:B------:R-:W4:Y:S01]  /*0de0*/  LDCU UR7, c[0x0][UR7+0x2b4] ;  /* 0x00005680070777ac */ /* 0x000f220008000800 */
[----:B------:R-:W1:Y:S08]  /*0df0*/  S2UR UR4, SR_CTAID.Y ;  /* 0x00000000000479c3 */ /* 0x000e700000002600 */
[----:B------:R-:W4:Y:S01]  /*0e00*/  LDC R9, c[0x0][0xb24] ;  /* 0x0002c900ff097b82 */ /* 0x000f220000000800 */
[----:B--2---:R-:W-:-:S02]  /*0e10*/  I2FP.F32.U32 R5, UR5 ;  /* 0x0000000500057c45 */ /* 0x004fc40008201000 */
[----:B------:R-:W-:-:S05]  /*0e20*/  CS2R.32 R3, SR_CgaSize ;  /* 0x0000000000037805 */ /* 0x000fca0000008a00 */
[----:B------:R-:W-:-:S06]  /*0e30*/  IMAD R3, R3, -0xa0, RZ ;  /* 0xffffff6003037824 */ /* 0x000fcc00078e02ff */
[----:B------:R-:W2:Y:S01]  /*0e40*/  LDC R3, c[0x0][R3+0x2a0] ;  /* 0x0000a80003037b82 */ /* 0x000ea20000000800 */
[----:B------:R-:W-:Y:S01]  /*0e50*/  MOV R21, UR5 ;  /* 0x0000000500157c02 */ /* 0x000fe20008000f00 */
[----:B---3--:R-:W-:Y:S01]  /*0e60*/  FMUL R5, R5, UR9 ;  /* 0x0000000905057c20 */ /* 0x008fe20008400000 */
[----:B-1----:R-:W-:Y:S02]  /*0e70*/  I2FP.F32.U32 R4, UR4 ;  /* 0x0000000400047c45 */ /* 0x002fe40008201000 */
[----:B------:R-:W-:-:S05]  /*0e80*/  CS2R.32 R2, SR_CgaSize ;  /* 0x0000000000027805 */ /* 0x000fca0000008a00 */
[----:B------:R-:W-:-:S06]  /*0e90*/  IMAD R2, R2, -0xa0, RZ ;  /* 0xffffff6002027824 */ /* 0x000fcc00078e02ff */
[----:B------:R-:W1:Y:S01]  /*0ea0*/  LDC R2, c[0x0][R2+0x2a4] ;  /* 0x0000a90002027b82 */ /* 0x000e620000000800 */
[----:B------:R-:W3:Y:S01]  /*0eb0*/  F2I.U32.TRUNC.NTZ R90, R5 ;  /* 0x00000005005a7305 */ /* 0x000ee2000020f000 */
[----:B------:R-:W-:Y:S01]  /*0ec0*/  MOV R20, UR4 ;  /* 0x0000000400147c02 */ /* 0x000fe20008000f00 */
[----:B----4-:R-:W-:-:S05]  /*0ed0*/  FMUL R4, R4, UR7 ;  /* 0x0000000704047c20 */ /* 0x010fca0008400000 */
[----:B------:R-:W-:Y:S01]  /*0ee0*/  BAR.SYNC.DEFER_BLOCKING 0x0 ;  /* 0x0000000000007b1d */ /* 0x000fe20000010000 */
[----:B------:R-:W-:-:S05]  /*0ef0*/  ISETP.GE.AND P0, PT, R9, 0x1, PT ;  /* 0x000000010900780c */ /* 0x000fca0003f06270 */
[----:B------:R-:W4:Y:S02]  /*0f00*/  F2I.U32.TRUNC.NTZ R83, R4 ;  /* 0x0000000400537305 */ /* 0x000f24000020f000 */
[----:B------:R-:W1:Y:S01]  /*0f10*/  S2UR UR36, SR_CTAID.Z ;  /* 0x00000000002479c3 */ /* 0x000e620000002700 */
[----:B---3--:R-:W-:-:S05]  /*0f20*/  IADD3 R90, PT, PT, -R90, RZ, RZ ;  /* 0x000000ff5a5a7210 */ /* 0x008fca0007ffe1ff */
[----:B--2---:R-:W-:Y:S01]  /*0f30*/  IMAD R90, R3, R90, UR5 ;  /* 0x00000005035a7e24 */ /* 0x004fe2000f8e025a */
[----:B----4-:R-:W-:-:S05]  /*0f40*/  IADD3 R83, PT, PT, -R83, RZ, RZ ;  /* 0x000000ff53537210 */ /* 0x010fca0007ffe1ff */
[----:B-1----:R-:W-:Y:S01]  /*0f50*/  IMAD R83, R2, R83, UR4 ;  /* 0x0000000402537e24 */ /* 0x002fe2000f8e0253 */
[----:B------:R-:W-:Y:S06]  /*0f60*/  @!P0 BRA `(.L_x_15) ;  /* 0x0000000000b88947 */ /* 0x000fec0003800000 */
[----:B------:R-:W1:Y:S01]  /*0f70*/  LDC.64 R4, c[0x0][0xb18] ;  /* 0x0002c600ff047b82 */ /* 0x000e620000000a00 */
[----:B------:R-:W-:-:S07]  /*0f80*/  ISETP.NE.AND P0, PT, R9, 0x1, PT ;  /* 0x000000010900780c */ /* 0x000fce0003f05270 */
[----:B------:R-:W2:Y:S08]  /*0f90*/  LDC R10, c[0x0][0xb0c] ;  /* 0x0002c300ff0a7b82 */ /* 0x000eb00000000800 */
[----:B------:R-:W3:Y:S08]  /*0fa0*/  LDC R11, c[0x0][0x370] ;  /* 0x0000dc00ff0b7b82 */ /* 0x000ef00000000800 */
[----:B------:R-:W4:Y:S01]  /*0fb0*/  LDC R12, c[0x0][0x374] ;  /* 0x0000dd00ff0c7b82 */ /* 0x000f220000000800 */
[----:B-1----:R-:W-:-:S07]  /*0fc0*/  ISETP.NE.AND P1, PT, R4, 0x1, PT ;  /* 0x000000010400780c */ /* 0x002fce0003f25270 */
[----:B------:R-:W3:Y:S01]  /*0fd0*/  LDC.64 R6, c[0x0][0xb10] ;  /* 0x0002c400ff067b82 */ /* 0x000ee20000000a00 */
[----:B--2---:R-:W-:-:S07]  /*0fe0*/  ISETP.NE.AND P2, PT, R10, 0x1, PT ;  /* 0x000000010a00780c */ /* 0x004fce0003f45270 */
[----:B------:R-:W1:Y:S08]  /*0ff0*/  LDC R8, c[0x0][0xb20] ;  /* 0x0002c800ff087b82 */ /* 0x000e700000000800 */
[----:B------:R-:W2:Y:S01]  /*1000*/  LDC.64 R2, c[0x0][0xb28] ;  /* 0x0002ca00ff027b82 */ /* 0x000ea20000000a00 */
[----:B----4-:R-:W-:-:S04]  /*1010*/  IMAD.HI.U32 R13, R12, R5, RZ ;  /* 0x000000050c0d7227 */ /* 0x010fc800078e00ff */
[----:B------:R-:W-:-:S04]  /*1020*/  IMAD.HI.U32 R5, R20, R5, RZ ;  /* 0x0000000514057227 */ /* 0x000fc800078e00ff */
[----:B---3--:R-:W-:-:S04]  /*1030*/  IMAD.HI.U32 R14, R11, R6, RZ ;  /* 0x000000060b0e7227 */ /* 0x008fc800078e00ff */
[C---:B------:R-:W-:Y:S01]  /*1040*/  IMAD.HI.U32 R16, R21.reuse, R6, RZ ;  /* 0x0000000615107227 */ /* 0x040fe200078e00ff */
[-C--:B------:R-:W-:Y:S02]  /*1050*/  @P2 SHF.R.U32.HI R11, RZ, R7.reuse, R14 ;  /* 0x00000007ff0b2219 */ /* 0x080fe4000001160e */
[-C--:B-1----:R-:W-:Y:S02]  /*1060*/  @P1 SHF.R.U32.HI R12, RZ, R8.reuse, R13 ;  /* 0x00000008ff0c1219 */ /* 0x082fe4000001160d */
[----:B------:R-:W-:Y:S02]  /*1070*/  SHF.R.U32.HI R5, RZ, R8, R5 ;  /* 0x00000008ff057219 */ /* 0x000fe40000011605 */
[----:B------:R-:W-:Y:S02]  /*1080*/  SHF.R.U32.HI R16, RZ, R7, R16 ;  /* 0x00000007ff107219 */ /* 0x000fe40000011610 */
[----:B------:R-:W-:Y:S01]  /*1090*/  SEL R5, R20, R5, !P1 ;  /* 0x0000000514057207 */ /* 0x000fe20004800000 */
[----:B--2---:R-:W-:Y:S01]  /*10a0*/  IMAD.HI.U32 R14, R12, R2, RZ ;  /* 0x000000020c0e7227 */ /* 0x004fe200078e00ff */
[----:B------:R-:W-:-:S02]  /*10b0*/  SEL R7, R21, R16, !P2 ;  /* 0x0000001015077207 */ /* 0x000fc40005000000 */
[----:B------:R-:W-:Y:S01]  /*10c0*/  IADD3 R13, PT, PT, -R5, RZ, RZ ;  /* 0x000000ff050d7210 */ /* 0x000fe20007ffe1ff */
[----:B------:R-:W-:Y:S01]  /*10d0*/  IMAD.HI.U32 R6, R11, R2, RZ ;  /* 0x000000020b067227 */ /* 0x000fe200078e00ff */
[----:B------:R-:W-:-:S03]  /*10e0*/  @P0 SHF.R.U32.HI R12, RZ, R3, R14 ;  /* 0x00000003ff0c0219 */ /* 0x000fc6000001160e */
[----:B------:R-:W-:Y:S01]  /*10f0*/  IMAD R13, R4, R13, R20 ;  /* 0x0000000d040d7224 */ /* 0x000fe200078e0214 */
[----:B------:R-:W-:Y:S01]  /*1100*/  @P0 SHF.R.U32.HI R11, RZ, R3, R6 ;  /* 0x00000003ff0b0219 */ /* 0x000fe20000011606 */
[----:B------:R-:W-:-:S04]  /*1110*/  IMAD R12, R12, R9, RZ ;  /* 0x000000090c0c7224 */ /* 0x000fc800078e02ff */
[----:B------:R-:W-:Y:S01]  /*1120*/  IMAD R6, R11, R9, RZ ;  /* 0x000000090b067224 */ /* 0x000fe200078e02ff */
[----:B------:R-:W-:-:S04]  /*1130*/  ISETP.GE.AND P1, PT, R5, R12, PT ;  /* 0x0000000c0500720c */ /* 0x000fc80003f26270 */
[----:B------:R-:W-:Y:S01]  /*1140*/  ISETP.GE.OR P1, PT, R7, R6, P1 ;  /* 0x000000060700720c */ /* 0x000fe20000f26670 */
[----:B------:R-:W-:-:S05]  /*1150*/  IMAD.HI.U32 R6, R5, R2, RZ ;  /* 0x0000000205067227 */ /* 0x000fca00078e00ff */
[----:B------:R-:W-:-:S04]  /*1160*/  SHF.R.U32.HI R6, RZ, R3, R6 ;  /* 0x00000003ff067219 */ /* 0x000fc80000011606 */
[----:B------:R-:W-:-:S03]  /*1170*/  SEL R6, R5, R6, !P0 ;  /* 0x0000000605067207 */ /* 0x000fc60004000000 */
[----:B------:R-:W-:Y:S01]  /*1180*/  @!P1 IMAD.HI.U32 R8, R7, R2, RZ ;  /* 0x0000000207089227 */ /* 0x000fe200078e00ff */
[----:B------:R-:W-:-:S04]  /*1190*/  IADD3 R2, PT, PT, -R6, RZ, RZ ;  /* 0x000000ff06027210 */ /* 0x000fc80007ffe1ff */
[----:B------:R-:W-:Y:S01]  /*11a0*/  @!P1 SHF.R.U32.HI R8, RZ, R3, R8 ;  /* 0x00000003ff089219 */ /* 0x000fe20000011608 */
[----:B------:R-:W-:-:S03]  /*11b0*/  IMAD R2, R9, R2, R5 ;  /* 0x0000000209027224 */ /* 0x000fc600078e0205 */
[----:B------:R-:W-:-:S05]  /*11c0*/  @!P1 SEL R3, R7, R8, !P0 ;  /* 0x0000000807039207 */ /* 0x000fca0004000000 */
[--C-:B------:R-:W-:Y:S02]  /*11d0*/  @!P1 IMAD.IADD R6, R6, 0x1, -R3.reuse ;  /* 0x0000000106069824 */ /* 0x100fe400078e0a03 */
[----:B------:R-:W-:Y:S01]  /*11e0*/  @!P1 IMAD R3, R2, R11, R3 ;  /* 0x0000000b02039224 */ /* 0x000fe200078e0203 */
[----:B------:R-:W-:Y:S01]  /*11f0*/  IADD3 R2, PT, PT, -R7, RZ, RZ ;  /* 0x000000ff07027210 */ /* 0x000fe20007ffe1ff */
[----:B------:R-:W-:Y:S02]  /*1200*/  @!P1 IMAD R5, R6, R9, R7 ;  /* 0x0000000906059224 */ /* 0x000fe400078e0207 */
[----:B------:R-:W-:Y:S02]  /*1210*/  @!P1 IMAD.MOV.U32 R7, RZ, RZ, R3 ;  /* 0x000000ffff079224 */ /* 0x000fe400078e0003 */
[----:B------:R-:W-:Y:S02]  /*1220*/  IMAD R2, R10, R2, R21 ;  /* 0x000000020a027224 */ /* 0x000fe400078e0215 */
[----:B------:R-:W-:-:S02]  /*1230*/  IMAD R20, R5, R4, R13 ;  /* 0x0000000405147224 */ /* 0x000fc400078e020d */
[----:B------:R-:W-:Y:S02]  /*1240*/  IMAD R21, R7, R10, R2 ;  /* 0x0000000a07157224 */ /* 0x000fe400078e0202 */
.L_x_15:
[----:B------:R-:W1:Y:S01]  /*1250*/  LDCU UR4, c[0x0][0xb30] ;  /* 0x00016600ff0477ac */ /* 0x000e620008000800 */
[----:B------:R-:W2:Y:S08]  /*1260*/  S2UR UR37, SR_CgaCtaId ;  /* 0x00000000002579c3 */ /* 0x000eb00000008800 */
[----:B------:R-:W3:Y:S01]  /*1270*/  LDC R40, c[0x0][0xb24] ;  /* 0x0002c900ff287b82 */ /* 0x000ee20000000800 */
[----:B-1----:R-:W-:-:S09]  /*1280*/  UISETP.NE.AND UP1, UPT, UR4, 0x1, UPT ;  /* 0x000000010400788c */ /* 0x002fd2000bf25270 */
[----:B--2---:R-:W-:Y:S05]  /*1290*/  BRA.U UP1, `(.L_x_16) ;  /* 0x0000000101407547 */ /* 0x004fea000b800000 */
[----:B------:R-:W1:Y:S08]  /*12a0*/  LDC.64 R4, c[0x0][0xb10] ;  /* 0x0002c400ff047b82 */ /* 0x000e700000000a00 */
[----:B------:R-:W2:Y:S08]  /*12b0*/  LDC.64 R2, c[0x0][0xb18] ;  /* 0x0002c600ff027b82 */ /* 0x000eb00000000a00 */
[----:B------:R-:W4:Y:S08]  /*12c0*/  LDC R6, c[0x0][0xb20] ;  /* 0x0002c800ff067b82 */ /* 0x000f300000000800 */
[----:B------:R-:W3:Y:S01]  /*12d0*/  LDC R8, c[0x0][0xb0c] ;  /* 0x0002c300ff087b82 */ /* 0x000ee20000000800 */
[----:B-1----:R-:W-:-:S05]  /*12e0*/  IMAD.HI.U32 R4, R21, R4, RZ ;  /* 0x0000000415047227 */ /* 0x002fca00078e00ff */
[----:B------:R-:W-:Y:S01]  /*12f0*/  SHF.R.U32.HI R4, RZ, R5, R4 ;  /* 0x00000005ff047219 */ /* 0x000fe20000011604 */
[----:B--2---:R-:W-:Y:S01]  /*1300*/  IMAD.HI.U32 R3, R20, R3, RZ ;  /* 0x0000000314037227 */ /* 0x004fe200078e00ff */
[----:B------:R-:W-:-:S04]  /*1310*/  ISETP.NE.AND P0, PT, R2, 0x1, PT ;  /* 0x000000010200780c */ /* 0x000fc80003f05270 */
[----:B----4-:R-:W-:-:S04]  /*1320*/  SHF.R.U32.HI R3, RZ, R6, R3 ;  /* 0x00000006ff037219 */ /* 0x010fc80000011603 */
[----:B------:R-:W-:Y:S02]  /*1330*/  SEL R3, R20, R3, !P0 ;  /* 0x0000000314037207 */ /* 0x000fe40004000000 */
[----:B---3--:R-:W-:-:S04]  /*1340*/  ISETP.NE.AND P1, PT, R8, 0x1, PT ;  /* 0x000000010800780c */ /* 0x008fc80003f25270 */
[----:B------:R-:W-:-:S05]  /*1350*/  SEL R4, R21, R4, !P1 ;  /* 0x0000000415047207 */ /* 0x000fca0004800000 */
[----:B------:R-:W-:Y:S02]  /*1360*/  IMAD.IADD R5, R3, 0x1, -R4 ;  /* 0x0000000103057824 */ /* 0x000fe400078e0a04 */
[----:B------:R-:W-:Y:S02]  /*1370*/  IMAD.IADD R3, R4, 0x1, -R3 ;  /* 0x0000000104037824 */ /* 0x000fe400078e0a03 */
[----:B------:R-:W-:Y:S02]  /*1380*/  IMAD R21, R5, R8, R21 ;  /* 0x0000000805157224 */ /* 0x000fe400078e0215 */
[----:B------:R-:W-:-:S07]  /*1390*/  IMAD R20, R3, R2, R20 ;  /* 0x0000000203147224 */ /* 0x000fce00078e0214 */
.L_x_16:
[----:B------:R-:W-:Y:S01]  /*13a0*/  BAR.SYNC.DEFER_BLOCKING 0x0 ;  /* 0x0000000000007b1d */ /* 0x000fe20000010000 */
[----:B------:R-:W-:Y:S01]  /*13b0*/  UISETP.NE.AND UP1, UPT, UR8, 0x2, UPT ;  /* 0x000000020800788c */ /* 0x000fe2000bf25270 */
[----:B------:R-:W-:Y:S02]  /*13c0*/  ISETP.NE.OR P5, PT, R0, 0x2, !P5 ;  /* 0x000000020000780c */ /* 0x000fe40006fa5670 */
[----:B------:R-:W-:-:S06]  /*13d0*/  LOP3.LUT R2, R103, 0x1f, RZ, 0xc0, !PT ;  /* 0x0000001f67027812 */ /* 0x000fcc00078ec0ff */
[----:B------:R-:W-:Y:S05]  /*13e0*/  BRA.U UP1, `(.L_x_17) ;  /* 0x0000001101ec7547 */ /* 0x000fea000b800000 */
[----:B------:R-:W1:Y:S01]  /*13f0*/  LDCU UR13, c[0x0][0x38c] ;  /* 0x00007180ff0d77ac */ /* 0x000e620008000800 */
[----:B------:R-:W2:Y:S01]  /*1400*/  LDC R9, c[0x0][0x370] ;  /* 0x0000dc00ff097b82 */ /* 0x000ea20000000800 */
[----:B------:R-:W-:Y:S01]  /*1410*/  PLOP3.LUT P1, PT, PT, PT, UP2, 0x80, 0x8 ;  /* 0x000000000008781c */ /* 0x000fe20003f2f028 */
[----:B------:R-:W-:Y:S01]  /*1420*/  IMAD.MOV.U32 R15, RZ, RZ, 0x1 ;  /* 0x00000001ff0f7424 */ /* 0x000fe200078e00ff */
[----:B------:R-:W-:Y:S01]  /*1430*/  ISETP.EQ.OR P4, PT, R2, RZ, P5 ;  /* 0x000000ff0200720c */ /* 0x000fe20002f82670 */
[----:B------:R-:W-:Y:S01]  /*1440*/  IMAD.MOV.U32 R14, RZ, RZ, RZ ;  /* 0x000000ffff0e7224 */ /* 0x000fe200078e00ff */
[----:B------:R-:W-:Y:S02]  /*1450*/  PLOP3.LUT P1, PT, P1, PT, PT, 0x8, 0x80 ;  /* 0x000000000080781c */ /* 0x000fe40000f2e170 */
[----:B------:R-:W-:Y:S01]  /*1460*/  CS2R R12, SRZ ;  /* 0x00000000000c7805 */ /* 0x000fe2000001ff00 */
[----:B------:R-:W-:Y:S01]  /*1470*/  IMAD.MOV.U32 R10, RZ, RZ, 0x1 ;  /* 0x00000001ff0a7424 */ /* 0x000fe200078e00ff */
[----:B------:R-:W4:Y:S01]  /*1480*/  LDC R0, c[0x0][0x374] ;  /* 0x0000dd00ff007b82 */ /* 0x000f220000000800 */
[----:B------:R-:W2:Y:S01]  /*1490*/  LDCU.64 UR22, c[0x0][0x348] ;  /* 0x00006900ff1677ac */ /* 0x000ea20008000a00 */
[----:B------:R-:W-:Y:S01]  /*14a0*/  UMOV UR6, URZ ;  /* 0x000000ff00067c82 */ /* 0x000fe20008000000 */
[----:B-1----:R-:W-:-:S04]  /*14b0*/  UIADD3 UR5, UPT, UPT, UR13, 0x7f, URZ ;  /* 0x0000007f0d057890 */ /* 0x002fc8000fffe0ff */
[----:B------:R-:W-:-:S04]  /*14c0*/  USHF.R.S32.HI UR4, URZ, 0x1f, UR5 ;  /* 0x0000001fff047899 */ /* 0x000fc80008011405 */
[----:B------:R-:W-:-:S04]  /*14d0*/  ULEA.HI UR4, UR4, UR5, URZ, 0x7 ;  /* 0x0000000504047291 */ /* 0x000fc8000f8f38ff */
[----:B------:R-:W-:Y:S02]  /*14e0*/  USHF.R.S32.HI UR15, URZ, 0x7, UR4 ;  /* 0x00000007ff0f7899 */ /* 0x000fe40008011404 */
[----:B------:R-:W-:Y:S02]  /*14f0*/  UIADD3 UR4, UPT, UPT, UR13, -0x1, URZ ;  /* 0xffffffff0d047890 */ /* 0x000fe4000fffe0ff */
[----:B------:R-:W-:Y:S02]  /*1500*/  UISETP.LT.U32.AND UP0, UPT, UR15, 0x8, UPT ;  /* 0x000000080f00788c */ /* 0x000fe4000bf01070 */
[----:B------:R-:W-:Y:S02]  /*1510*/  UISETP.GE.U32.AND UP1, UPT, UR4, -0xff, UPT ;  /* 0xffffff010400788c */ /* 0x000fe4000bf26070 */
[----:B------:R-:W-:Y:S02]  /*1520*/  USEL UR14, UR15, 0x8, UP0 ;  /* 0x000000080f0e7887 */ /* 0x000fe40008000000 */
[----:B------:R-:W-:-:S02]  /*1530*/  UIADD3 UR13, UPT, UPT, UR13, 0xfe, URZ ;  /* 0x000000fe0d0d7890 */ /* 0x000fc4000fffe0ff */
[----:B------:R-:W-:Y:S02]  /*1540*/  UIADD3 UR5, UPT, UPT, UR14, -0x1, URZ ;  /* 0xffffffff0e057890 */ /* 0x000fe4000fffe0ff */
[----:B------:R-:W-:-:S03]  /*1550*/  UIADD3 UR7, UPT, UPT, UR15, -UR14, URZ ;  /* 0x8000000e0f077290 */ /* 0x000fc6000fffe0ff */
[----:B------:R-:W-:-:S04]  /*1560*/  @UP1 UIADD3 UR5, UPT, UPT, UR14, URZ, URZ ;  /* 0x000000ff0e051290 */ /* 0x000fc8000fffe0ff */
[----:B--2---:R-:W-:-:S12]  /*1570*/  UIADD3 UR5, UPT, UPT, UR5, 0x1, URZ ;  /* 0x0000000105057890 */ /* 0x004fd8000fffe0ff */
.L_x_35:
[----:B------:R-:W-:Y:S01]  /*1580*/  UISETP.NE.AND UP0, UPT, UR37, URZ, UPT ;  /* 0x000000ff2500728c */ /* 0x000fe2000bf05270 */
[----:B------:R-:W1:Y:S08]  /*1590*/  S2UR UR37, SR_CgaCtaId ;  /* 0x00000000002579c3 */ /* 0x000e700000008800 */
[----:B------:R-:W-:Y:S05]  /*15a0*/  BRA.U UP0, `(.L_x_18) ;  /* 0x0000000100347547 */ /* 0x000fea000b800000 */
[----:B------:R-:W2:Y:S01]  /*15b0*/  S2R R2, SR_CgaCtaId ;  /* 0x0000000000027919 */ /* 0x000ea20000008800 */
[----:B------:R-:W-:-:S04]  /*15c0*/  MOV R3, 0x400 ;  /* 0x0000040000037802 */ /* 0x000fc80000000f00 */
[----:B--2---:R-:W-:Y:S02]  /*15d0*/  LEA R3, R2, R3, 0x18 ;  /* 0x0000000302037211 */ /* 0x004fe400078ec0ff */
[----:B------:R-:W-:-:S03]  /*15e0*/  SHF.L.U32 R2, R10, 0x1f, RZ ;  /* 0x0000001f0a027819 */ /* 0x000fc600000006ff */
[----:B------:R-:W-:-:S04]  /*15f0*/  IMAD R3, R12, 0x8, R3 ;  /* 0x000000080c037824 */ /* 0x000fc800078e0203 */
[----:B------:R-:W2:Y:S02]  /*1600*/  SYNCS.PHASECHK.TRANS64.TRYWAIT P0, [R3+URZ+0x120], R2 ;  /* 0x00012002030075a7 */ /* 0x000ea400080011ff */
[----:B--2---:R-:W-:Y:S05]  /*1610*/  @!P0 BRA `(.L_x_19) ;  /* 0x0000005c00a88947 */ /* 0x004fea0003800000 */
.L_x_109:
[----:B------:R-:W-:Y:S01]  /*1620*/  VIADD R12, R12, 0x1 ;  /* 0x000000010c0c7836 */ /* 0x000fe20000000000 */
[----:B------:R2:W-:Y:S04]  /*1630*/  SYNCS.ARRIVE.TRANS64.A1T0 RZ, [R3+URZ+0x110], RZ ;  /* 0x000110ff03ff79a7 */ /* 0x0005e800081000ff */
[----:B------:R-:W-:-:S04]  /*1640*/  ISETP.NE.AND P0, PT, R12, 0x2, PT ;  /* 0x000000020c00780c */ /* 0x000fc80003f05270 */
[----:B------:R-:W-:Y:S02]  /*1650*/  SEL R12, R12, RZ, P0 ;  /* 0x000000ff0c0c7207 */ /* 0x000fe40000000000 */
[----:B--2---:R-:W-:-:S04]  /*1660*/  SEL R3, RZ, 0x1, P0 ;  /* 0x00000001ff037807 */ /* 0x004fc80000000000 */
[----:B------:R-:W-:-:S07]  /*1670*/  LOP3.LUT R10, R10, R3, RZ, 0x3c, !PT ;  /* 0x000000030a0a7212 */ /* 0x000fce00078e3cff */
.L_x_18:
[----:B------:R-:W-:Y:S01]  /*1680*/  UMOV UR4, 0x400 ;  /* 0x0000040000047882 */ /* 0x000fe20000000000 */
[----:B------:R-:W-:Y:S01]  /*1690*/  SHF.L.U32 R2, R15, 0x1f, RZ ;  /* 0x0000001f0f027819 */ /* 0x000fe200000006ff */
[----:B-1----:R-:W-:Y:S01]  /*16a0*/  ULEA UR4, UR37, UR4, 0x18 ;  /* 0x0000000425047291 */ /* 0x002fe2000f8ec0ff */
[----:B------:R-:W-:Y:S01]  /*16b0*/  R2UR UR34, R21 ;  /* 0x00000000152272ca */ /* 0x000fe200000e0000 */
[----:B------:R-:W-:Y:S01]  /*16c0*/  UISETP.GE.U32.AND UP0, UPT, UR13, 0xff, UPT ;  /* 0x000000ff0d00788c */ /* 0x000fe2000bf06070 */
[----:B------:R-:W-:Y:S01]  /*16d0*/  R2UR UR10, R20 ;  /* 0x00000000140a72ca */ /* 0x000fe200000e0000 */
[----:B------:R-:W-:Y:S01]  /*16e0*/  ULEA UR8, UR6, UR4, 0x3 ;  /* 0x0000000406087291 */ /* 0x000fe2000f8e18ff */
[----:B------:R-:W-:-:S08]  /*16f0*/  UMOV UR24, URZ ;  /* 0x000000ff00187c82 */ /* 0x000fd00008000000 */
[----:B------:R1:W2:Y:S01]  /*1700*/  SYNCS.PHASECHK.TRANS64.TRYWAIT P0, [UR8+0x40], R2 ;  /* 0x00004002ff0075a7 */ /* 0x0002a20008001108 */
[----:B------:R-:W-:Y:S02]  /*1710*/  USHF.L.U32 UR34, UR34, 0x6, URZ ;  /* 0x0000000622227899 */ /* 0x000fe400080006ff */
[----:B------:R-:W-:Y:S01]  /*1720*/  USHF.L.U32 UR10, UR10, 0x7, URZ ;  /* 0x000000070a0a7899 */ /* 0x000fe200080006ff */
[----:B------:R-:W-:Y:S11]  /*1730*/  BRA.U !UP0, `(.L_x_20) ;  /* 0x0000000108a87547 */ /* 0x000ff6000b800000 */
[----:B------:R-:W-:Y:S01]  /*1740*/  UMOV UR16, URZ ;  /* 0x000000ff00107c82 */ /* 0x000fe20008000000 */
[----:B------:R-:W-:-:S05]  /*1750*/  UMOV UR17, UR6 ;  /* 0x0000000600117c82 */ /* 0x000fca0008000000 */
.L_x_25:
[----:B-1----:R-:W-:Y:S01]  /*1760*/  ULEA UR33, UR17, UR4, 0x3 ;  /* 0x0000000411217291 */ /* 0x002fe2000f8e18ff */
[----:B--2---:R-:W-:Y:S01]  /*1770*/  @!P5 MOV R3, 0x6000 ;  /* 0x000060000003d802 */ /* 0x004fe20000000f00 */
[----:B--2---:R-:W-:Y:S10]  /*1780*/  @P0 BRA `(.L_x_21) ;  /* 0x00000000000c0947 */ /* 0x004ff40003800000 */
[----:B------:R-:W-:-:S04]  /*1790*/  SHF.L.U32 R5, R15, 0x1f, RZ ;  /* 0x0000001f0f057819 */ /* 0x000fc800000006ff */
[----:B------:R-:W2:Y:S02]  /*17a0*/  SYNCS.PHASECHK.TRANS64.TRYWAIT P0, [UR33+0x40], R5 ;  /* 0x00004005ff0075a7 */ /* 0x000ea40008001121 */
[----:B--2---:R-:W-:Y:S05]  /*17b0*/  @!P0 BRA `(.L_x_22) ;  /* 0x0000005c00548947 */ /* 0x004fea0003800000 */
.L_x_21:
[----:B------:R2:W-:Y:S01]  /*17c0*/  @!P5 SYNCS.ARRIVE.TRANS64 RZ, [UR33], R3 ;  /* 0x00000003ffffd9a7 */ /* 0x0005e20008000021 */
[----:B------:R-:W-:Y:S04]  /*17d0*/  BSSY.RECONVERGENT B0, `(.L_x_23) ;  /* 0x0000003000007945 */ /* 0x000fe80003800200 */
[----:B------:R-:W-:Y:S05]  /*17e0*/  @P4 BRA `(.L_x_24) ;  /* 0x0000000000044947 */ /* 0x000fea0003800000 */
[----:B------:R-:W-:Y:S05]  /*17f0*/  BPT.TRAP 0x1 ;  /* 0x000000040000795c */ /* 0x000fea0000300000 */
.L_x_24:
[----:B------:R-:W-:Y:S05]  /*1800*/  BSYNC.RECONVERGENT B0 ;  /* 0x0000000000007941 */ /* 0x000fea0003800200 */
.L_x_23:
[----:B------:R-:W-:Y:S02]  /*1810*/  UIADD3 UR6, UPT, UPT, UR17, 0x1, URZ ;  /* 0x0000000111067890 */ /* 0x000fe4000fffe0ff */
[----:B------:R-:W-:Y:S02]  /*1820*/  ULEA UR32, UR17, UR4, 0xd ;  /* 0x0000000411207291 */ /* 0x000fe4000f8e68ff */
[----:B------:R-:W-:Y:S02]  /*1830*/  UISETP.NE.AND UP0, UPT, UR6, 0x8, UPT ;  /* 0x000000080600788c */ /* 0x000fe4000bf05270 */
[----:B------:R-:W-:Y:S02]  /*1840*/  UIADD3 UR26, UP1, UPT, UR22, 0x80, URZ ;  /* 0x00000080161a7890 */ /* 0x000fe4000ff3e0ff */
[----:B------:R-:W-:Y:S02]  /*1850*/  USEL UR9, URZ, 0x1, UP0 ;  /* 0x00000001ff097887 */ /* 0x000fe40008000000 */
[----:B------:R-:W-:-:S02]  /*1860*/  USEL UR6, UR6, URZ, UP0 ;  /* 0x000000ff06067287 */ /* 0x000fc40008000000 */
[----:B------:R-:W-:Y:S02]  /*1870*/  UIADD3 UR20, UP0, UPT, UR22, 0x180, URZ ;  /* 0x0000018016147890 */ /* 0x000fe4000ff1e0ff */
[----:B------:R-:W-:Y:S01]  /*1880*/  ULEA UR8, UR6, UR4, 0x3 ;  /* 0x0000000406087291 */ /* 0x000fe2000f8e18ff */
[----:B------:R-:W-:Y:S01]  /*1890*/  LOP3.LUT R15, R15, UR9, RZ, 0x3c, !PT ;  /* 0x000000090f0f7c12 */ /* 0x000fe2000f8e3cff */
[----:B------:R-:W-:Y:S02]  /*18a0*/  USHF.L.U32 UR35, UR16, 0x7, URZ ;  /* 0x0000000710237899 */ /* 0x000fe400080006ff */
[----:B------:R-:W-:Y:S01]  /*18b0*/  UIADD3.X UR27, UPT, UPT, URZ, UR23, URZ, UP1, !UPT ;  /* 0x00000017ff1b7290 */ /* 0x000fe20008ffe4ff */
[----:B-1----:R-:W-:Y:S01]  /*18c0*/  SHF.L.U32 R2, R15, 0x1f, RZ ;  /* 0x0000001f0f027819 */ /* 0x002fe200000006ff */
[----:B------:R-:W-:Y:S02]  /*18d0*/  UIADD3 UR32, UPT, UPT, UR32, 0x4400, URZ ;  /* 0x0000440020207890 */ /* 0x000fe4000fffe0ff */
[----:B------:R-:W-:Y:S01]  /*18e0*/  UIADD3.X UR21, UPT, UPT, URZ, UR23, URZ, UP0, !UPT ;  /* 0x00000017ff157290 */ /* 0x000fe200087fe4ff */
[----:B------:R1:W1:Y:S01]  /*18f0*/  SYNCS.PHASECHK.TRANS64.TRYWAIT P0, [UR8+0x40], R2 ;  /* 0x00004002ff0075a7 */ /* 0x0002620008001108 */
[----:B------:R-:W-:Y:S01]  /*1900*/  ULEA UR8, UR17, UR4, 0xe ;  /* 0x0000000411087291 */ /* 0x000fe2000f8e70ff */
[----:B------:R-:W-:Y:S01]  /*1910*/  UMOV UR18, 0x0 ;  /* 0x0000000000127882 */ /* 0x000fe20000000000 */
[----:B------:R-:W-:-:S02]  /*1920*/  UMOV UR19, 0x10000000 ;  /* 0x1000000000137882 */ /* 0x000fc40000000000 */
[----:B------:R-:W-:Y:S01]  /*1930*/  UIADD3 UR8, UPT, UPT, UR8, 0x14400, URZ ;  /* 0x0001440008087890 */ /* 0x000fe2000fffe0ff */
[----:B------:R1:W-:Y:S01]  /*1940*/  UTMALDG.3D [UR32], [UR26], desc[UR18] ;  /* 0x000012201a0075b4 */ /* 0x0003e20008011000 */
[----:B------:R-:W-:Y:S01]  /*1950*/  UMOV UR12, UR36 ;  /* 0x00000024000c7c82 */ /* 0x000fe20008000000 */
[----:B------:R-:W-:Y:S01]  /*1960*/  UMOV UR9, UR33 ;  /* 0x0000002100097c82 */ /* 0x000fe20008000000 */
[----:B------:R-:W-:Y:S01]  /*1970*/  UMOV UR11, UR35 ;  /* 0x00000023000b7c82 */ /* 0x000fe20008000000 */
[----:B------:R-:W-:Y:S01]  /*1980*/  UIADD3 UR16, UPT, UPT, UR16, 0x1, URZ ;  /* 0x0000000110107890 */ /* 0x000fe2000fffe0ff */
[----:B------:R-:W-:Y:S01]  /*1990*/  UMOV UR24, UR5 ;  /* 0x0000000500187c82 */ /* 0x000fe20008000000 */
[----:B------:R-:W-:Y:S02]  /*19a0*/  UMOV UR17, UR6 ;  /* 0x0000000600117c82 */ /* 0x000fe40008000000 */
[----:B------:R1:W-:Y:S01]  /*19b0*/  UTMALDG.3D [UR8], [UR20], desc[UR18] ;  /* 0x00001208140075b4 */ /* 0x0003e20008011000 */
[----:B------:R-:W-:-:S09]  /*19c0*/  UISETP.NE.AND UP0, UPT, UR16, UR5, UPT ;  /* 0x000000051000728c */ /* 0x000fd2000bf05270 */
[----:B------:R-:W-:Y:S05]  /*19d0*/  BRA.U UP0, `(.L_x_25) ;  /* 0xfffffffd00607547 */ /* 0x000fea000b83ffff */
.L_x_20:
[----:B-1----:R-:W-:Y:S01]  /*19e0*/  ULEA UR8, UR6, UR4, 0x3 ;  /* 0x0000000406087291 */ /* 0x002fe2000f8e18ff */
[----:B------:R-:W-:Y:S01]  /*19f0*/  SHF.L.U32 R2, R15, 0x1f, RZ ;  /* 0x0000001f0f027819 */ /* 0x000fe200000006ff */
[----:B------:R-:W-:Y:S01]  /*1a00*/  @!P1 SYNCS.ARRIVE.TRANS64.A1T0 RZ, [UR4+0xa8], RZ ;  /* 0x0000a8ffffff99a7 */ /* 0x000fe20008100004 */
[----:B------:R-:W-:-:S06]  /*1a10*/  UISETP.GT.AND UP0, UPT, UR15, UR14, UPT ;  /* 0x0000000e0f00728c */ /* 0x000fcc000bf04270 */
[----:B--2---:R1:W2:Y:S03]  /*1a20*/  SYNCS.PHASECHK.TRANS64.TRYWAIT P0, [UR8+0x40], R2 ;  /* 0x00004002ff0075a7 */ /* 0x0042a60008001108 */
[----:B------:R-:W-:Y:S05]  /*1a30*/  BRA.U !UP0, `(.L_x_26) ;  /* 0x0000000108ac7547 */ /* 0x000fea000b800000 */
[----:B------:R-:W-:Y:S01]  /*1a40*/  UIADD3 UR21, UPT, UPT, UR7, UR24, URZ ;  /* 0x0000001807157290 */ /* 0x000fe2000fffe0ff */
[----:B------:R-:W-:-:S11]  /*1a50*/  UMOV UR25, UR6 ;  /* 0x0000000600197c82 */ /* 0x000fd60008000000 */
.L_x_31:
[----:B-1----:R-:W-:Y:S01]  /*1a60*/  ULEA UR17, UR25, UR4, 0x3 ;  /* 0x0000000419117291 */ /* 0x002fe2000f8e18ff */
[----:B--2---:R-:W-:Y:S01]  /*1a70*/  @!P5 MOV R3, 0x6000 ;  /* 0x000060000003d802 */ /* 0x004fe20000000f00 */
[----:B--2---:R-:W-:Y:S10]  /*1a80*/  @P0 BRA `(.L_x_27) ;  /* 0x00000000000c0947 */ /* 0x004ff40003800000 */
[----:B------:R-:W-:-:S04]  /*1a90*/  SHF.L.U32 R5, R15, 0x1f, RZ ;  /* 0x0000001f0f057819 */ /* 0x000fc800000006ff */
[----:B------:R-:W2:Y:S02]  /*1aa0*/  SYNCS.PHASECHK.TRANS64.TRYWAIT P0, [UR17+0x40], R5 ;  /* 0x00004005ff0075a7 */ /* 0x000ea40008001111 */
[----:B--2---:R-:W-:Y:S05]  /*1ab0*/  @!P0 BRA `(.L_x_28) ;  /* 0x0000005800ac8947 */ /* 0x004fea0003800000 */
.L_x_27:
[----:B------:R2:W-:Y:S01]  /*1ac0*/  @!P5 SYNCS.ARRIVE.TRANS64 RZ, [UR17], R3 ;  /* 0x00000003ffffd9a7 */ /* 0x0005e20008000011 */
[----:B------:R-:W-:Y:S04]  /*1ad0*/  BSSY.RECONVERGENT B0, `(.L_x_29) ;  /* 0x0000003000007945 */ /* 0x000fe80003800200 */
[----:B------:R-:W-:Y:S05]  /*1ae0*/  @P4 BRA `(.L_x_30) ;  /* 0x0000000000044947 */ /* 0x000fea0003800000 */
[----:B------:R-:W-:Y:S05]  /*1af0*/  BPT.TRAP 0x1 ;  /* 0x000000040000795c */ /* 0x000fea0000300000 */
.L_x_30:
[----:B------:R-:W-:Y:S05]  /*1b00*/  BSYNC.RECONVERGENT B0 ;  /* 0x0000000000007941 */ /* 0x000fea0003800200 */
.L_x_29:
        /* <DEDUP_REMOVED lines=10> */
[----:B------:R-:W-:Y:S01]  /*1bb0*/  UIADD3 UR16, UPT, UPT, UR16, 0x4400, URZ ;  /* 0x0000440010107890 */ /* 0x000fe2000fffe0ff */
[----:B-1----:R-:W-:Y:S01]  /*1bc0*/  SHF.L.U32 R2, R15, 0x1f, RZ ;  /* 0x0000001f0f027819 */ /* 0x002fe200000006ff */
[----:B------:R-:W-:Y:S02]  /*1bd0*/  UIADD3.X UR31, UPT, UPT, URZ, UR23, URZ, UP1, !UPT ;  /* 0x00000017ff1f7290 */ /* 0x000fe40008ffe4ff */
[----:B------:R-:W-:Y:S01]  /*1be0*/  UIADD3.X UR29, UPT, UPT, URZ, UR23, URZ, UP0, !UPT ;  /* 0x00000017ff1d7290 */ /* 0x000fe200087fe4ff */
[----:B------:R1:W1:Y:S01]  /*1bf0*/  SYNCS.PHASECHK.TRANS64.TRYWAIT P0, [UR8+0x40], R2 ;  /* 0x00004002ff0075a7 */ /* 0x0002620008001108 */
[----:B------:R-:W-:Y:S01]  /*1c00*/  ULEA UR8, UR25, UR4, 0xe ;  /* 0x0000000419087291 */ /* 0x000fe2000f8e70ff */
[----:B------:R-:W-:Y:S01]  /*1c10*/  UMOV UR26, 0x0 ;  /* 0x00000000001a7882 */ /* 0x000fe20000000000 */
[----:B------:R-:W-:-:S02]  /*1c20*/  UMOV UR27, 0x10000000 ;  /* 0x10000000001b7882 */ /* 0x000fc40000000000 */
[----:B------:R-:W-:Y:S01]  /*1c30*/  UIADD3 UR8, UPT, UPT, UR8, 0x14400, URZ ;  /* 0x0001440008087890 */ /* 0x000fe2000fffe0ff */
[----:B------:R-:W-:Y:S01]  /*1c40*/  UMOV UR18, UR34 ;  /* 0x0000002200127c82 */ /* 0x000fe20008000000 */
[----:B------:R-:W-:Y:S01]  /*1c50*/  UMOV UR20, UR36 ;  /* 0x0000002400147c82 */ /* 0x000fe20008000000 */
[----:B------:R-:W-:Y:S01]  /*1c60*/  UMOV UR12, UR36 ;  /* 0x00000024000c7c82 */ /* 0x000fe20008000000 */
[----:B------:R-:W-:Y:S01]  /*1c70*/  UMOV UR9, UR17 ;  /* 0x0000001100097c82 */ /* 0x000fe20008000000 */
[----:B------:R-:W-:Y:S01]  /*1c80*/  UMOV UR11, UR19 ;  /* 0x00000013000b7c82 */ /* 0x000fe20008000000 */
[----:B------:R1:W-:Y:S01]  /*1c90*/  UTMALDG.3D [UR16], [UR30], desc[UR26] ;  /* 0x00001a101e0075b4 */ /* 0x0003e20008011000 */
[----:B------:R-:W-:Y:S01]  /*1ca0*/  UIADD3 UR24, UPT, UPT, UR24, 0x1, URZ ;  /* 0x0000000118187890 */ /* 0x000fe2000fffe0ff */
[----:B------:R-:W-:-:S03]  /*1cb0*/  UMOV UR25, UR6 ;  /* 0x0000000600197c82 */ /* 0x000fc60008000000 */
[----:B------:R-:W-:Y:S01]  /*1cc0*/  UISETP.NE.AND UP0, UPT, UR24, UR21, UPT ;  /* 0x000000151800728c */ /* 0x000fe2000bf05270 */
[----:B------:R1:W-:Y:S08]  /*1cd0*/  UTMALDG.3D [UR8], [UR28], desc[UR26] ;  /* 0x00001a081c0075b4 */ /* 0x0003f00008011000 */
[----:B------:R-:W-:Y:S05]  /*1ce0*/  BRA.U UP0, `(.L_x_31) ;  /* 0xfffffffd005c7547 */ /* 0x000fea000b83ffff */
.L_x_26:
[C---:B-1----:R-:W-:Y:S01]  /*1cf0*/  LEA R2, R14.reuse, UR4, 0x3 ;  /* 0x000000040e027c11 */ /* 0x042fe2000f8e18ff */
[----:B------:R-:W-:Y:S01]  /*1d00*/  NOP ;  /* 0x0000000000007918 */ /* 0x000fe20000000000 */
[----:B--2---:R-:W-:Y:S02]  /*1d10*/  SHF.L.U32 R3, R13, 0x1f, RZ ;  /* 0x0000001f0d037819 */ /* 0x004fe400000006ff */
[----:B------:R-:W-:Y:S02]  /*1d20*/  LEA R4, R14, UR4, 0x4 ;  /* 0x000000040e047c11 */ /* 0x000fe4000f8e20ff */
[----:B------:R-:W1:Y:S02]  /*1d30*/  SYNCS.PHASECHK.TRANS64.TRYWAIT P0, [R2+URZ+0xb0], R3 ;  /* 0x0000b003020075a7 */ /* 0x000e6400080011ff */
[----:B-1----:R-:W-:Y:S05]  /*1d40*/  @!P0 BRA `(.L_x_32) ;  /* 0x0000005800208947 */ /* 0x002fea0003800000 */
.L_x_112:
[----:B------:R-:W2:Y:S01]  /*1d50*/  LDS.128 R4, [R4+0x140] ;  /* 0x0001400004047984 */ /* 0x000ea20000000c00 */
[----:B---3--:R-:W-:Y:S01]  /*1d60*/  ISETP.GE.AND P0, PT, R40, 0x1, PT ;  /* 0x000000012800780c */ /* 0x008fe20003f06270 */
[----:B-1----:R-:W-:Y:S01]  /*1d70*/  VIADD R2, R2, 0xc0 ;  /* 0x000000c002027836 */ /* 0x002fe20000000000 */
[----:B------:R-:W-:Y:S01]  /*1d80*/  @!PT LDS RZ, [RZ] ;  /* 0x00000000fffff984 */ /* 0x000fe20000000800 */
[----:B------:R-:W-:Y:S01]  /*1d90*/  @!PT LDS RZ, [RZ] ;  /* 0x00000000fffff984 */ /* 0x000fe20000000800 */
[----:B------:R-:W-:Y:S01]  /*1da0*/  @!PT LDS RZ, [RZ] ;  /* 0x00000000fffff984 */ /* 0x000fe20000000800 */
[----:B------:R-:W-:Y:S01]  /*1db0*/  @!PT LDS RZ, [RZ] ;  /* 0x00000000fffff984 */ /* 0x000fe20000000800 */
[----:B------:R1:W-:Y:S06]  /*1dc0*/  MEMBAR.ALL.CTA ;  /* 0x0000000000007992 */ /* 0x0003ec0000008000 */
[----:B-1----:R-:W1:Y:S01]  /*1dd0*/  FENCE.VIEW.ASYNC.S ;  /* 0x00000000000073c6 */ /* 0x002e620000000000 */
[----:B------:R-:W-:-:S04]  /*1de0*/  PRMT R2, RZ, 0x654, R2 ;  /* 0x00000654ff027816 */ /* 0x000fc80000000002 */
[----:B-1----:R1:W-:Y:S01]  /*1df0*/  SYNCS.ARRIVE.TRANS64.RED.A1T0 RZ, [R2+URZ], RZ ;  /* 0x000000ff02ff79a7 */ /* 0x0023e200081004ff */
[----:B--2---:R-:W-:-:S13]  /*1e00*/  LOP3.LUT P2, RZ, R6, 0x1, RZ, 0xc0, !PT ;  /* 0x0000000106ff7812 */ /* 0x004fda000784c0ff */
[----:B------:R-:W-:Y:S01]  /*1e10*/  @P2 SHF.R.U32.HI R3, RZ, 0x10, R5 ;  /* 0x00000010ff032819 */ /* 0x000fe20000011605 */
[----:B------:R-:W-:Y:S01]  /*1e20*/  VOTEU.ANY UP0, P2 ;  /* 0x0000000000ff7886 */ /* 0x000fe20001000100 */
[----:B------:R-:W-:Y:S02]  /*1e30*/  @P2 MOV R11, R4 ;  /* 0x00000004000b2202 */ /* 0x000fe40000000f00 */
[----:B------:R-:W-:Y:S02]  /*1e40*/  @P2 R2UR.BROADCAST UR8, R3 ;  /* 0x00000000030822ca */ /* 0x000fe400008e0000 */
[----:B------:R-:W-:-:S11]  /*1e50*/  @P2 LOP3.LUT R8, R5, 0xffff, RZ, 0xc0, !PT ;  /* 0x0000ffff05082812 */ /* 0x000fd600078ec0ff */
[----:B------:R-:W-:Y:S01]  /*1e60*/  @UP0 UMOV UR36, UR8 ;  /* 0x0000000800240c82 */ /* 0x000fe20008000000 */
[----:B-1----:R-:W-:Y:S05]  /*1e70*/  @!P0 BRA `(.L_x_33) ;  /* 0x0000000000b88947 */ /* 0x002fea0003800000 */
[----:B------:R-:W4:Y:S01]  /*1e80*/  LDC.64 R4, c[0x0][0xb18] ;  /* 0x0002c600ff047b82 */ /* 0x000f220000000a00 */
[----:B------:R-:W-:-:S07]  /*1e90*/  ISETP.NE.AND P3, PT, R40, 0x1, PT ;  /* 0x000000012800780c */ /* 0x000fce0003f65270 */
[----:B------:R-:W1:Y:S08]  /*1ea0*/  LDC.64 R6, c[0x0][0xb10] ;  /* 0x0002c400ff067b82 */ /* 0x000e700000000a00 */
[----:B------:R-:W2:Y:S08]  /*1eb0*/  LDC R16, c[0x0][0xb20] ;  /* 0x0002c800ff107b82 */ /* 0x000eb00000000800 */
[----:B------:R-:W3:Y:S01]  /*1ec0*/  LDC R18, c[0x0][0xb0c] ;  /* 0x0002c300ff127b82 */ /* 0x000ee20000000800 */
[----:B----4-:R-:W-:Y:S01]  /*1ed0*/  IMAD.HI.U32 R17, R0, R5, RZ ;  /* 0x0000000500117227 */ /* 0x010fe200078e00ff */
[----:B------:R-:W-:-:S03]  /*1ee0*/  ISETP.NE.AND P0, PT, R4, 0x1, PT ;  /* 0x000000010400780c */ /* 0x000fc60003f05270 */
[----:B------:R-:W-:-:S03]  /*1ef0*/  IMAD.HI.U32 R5, R8, R5, RZ ;  /* 0x0000000508057227 */ /* 0x000fc600078e00ff */
[----:B------:R-:W4:Y:S01]  /*1f00*/  LDC.64 R2, c[0x0][0xb28] ;  /* 0x0002ca00ff027b82 */ /* 0x000f220000000a00 */
[----:B-1----:R-:W-:-:S04]  /*1f10*/  IMAD.HI.U32 R20, R9, R6, RZ ;  /* 0x0000000609147227 */ /* 0x002fc800078e00ff */
[----:B------:R-:W-:Y:S01]  /*1f20*/  IMAD.HI.U32 R22, R11, R6, RZ ;  /* 0x000000060b167227 */ /* 0x000fe200078e00ff */
[----:B------:R-:W-:Y:S02]  /*1f30*/  SHF.R.U32.HI R20, RZ, R7, R20 ;  /* 0x00000007ff147219 */ /* 0x000fe40000011614 */
[-C--:B--2---:R-:W-:Y:S02]  /*1f40*/  SHF.R.U32.HI R17, RZ, R16.reuse, R17 ;  /* 0x00000010ff117219 */ /* 0x084fe40000011611 */
[----:B------:R-:W-:Y:S02]  /*1f50*/  SHF.R.U32.HI R5, RZ, R16, R5 ;  /* 0x00000010ff057219 */ /* 0x000fe40000011605 */
[----:B------:R-:W-:Y:S02]  /*1f60*/  SEL R17, R0, R17, !P0 ;  /* 0x0000001100117207 */ /* 0x000fe40004000000 */
[----:B------:R-:W-:Y:S02]  /*1f70*/  SHF.R.U32.HI R22, RZ, R7, R22 ;  /* 0x00000007ff167219 */ /* 0x000fe40000011616 */
[----:B---3--:R-:W-:-:S02]  /*1f80*/  ISETP.NE.AND P1, PT, R18, 0x1, PT ;  /* 0x000000011200780c */ /* 0x008fc40003f25270 */
[----:B------:R-:W-:Y:S02]  /*1f90*/  SEL R5, R8, R5, !P0 ;  /* 0x0000000508057207 */ /* 0x000fe40004000000 */
[----:B------:R-:W-:Y:S02]  /*1fa0*/  SEL R19, R9, R20, !P1 ;  /* 0x0000001409137207 */ /* 0x000fe40004800000 */
[----:B------:R-:W-:Y:S01]  /*1fb0*/  SEL R7, R11, R22, !P1 ;  /* 0x000000160b077207 */ /* 0x000fe20004800000 */
[----:B----4-:R-:W-:-:S04]  /*1fc0*/  IMAD.HI.U32 R20, R17, R2, RZ ;  /* 0x0000000211147227 */ /* 0x010fc800078e00ff */
[----:B------:R-:W-:Y:S01]  /*1fd0*/  IMAD.HI.U32 R6, R19, R2, RZ ;  /* 0x0000000213067227 */ /* 0x000fe200078e00ff */
[----:B------:R-:W-:-:S04]  /*1fe0*/  @P3 SHF.R.U32.HI R17, RZ, R3, R20 ;  /* 0x00000003ff113219 */ /* 0x000fc80000011614 */
[----:B------:R-:W-:Y:S01]  /*1ff0*/  @P3 SHF.R.U32.HI R19, RZ, R3, R6 ;  /* 0x00000003ff133219 */ /* 0x000fe20000011606 */
[----:B------:R-:W-:-:S04]  /*2000*/  IMAD R17, R40, R17, RZ ;  /* 0x0000001128117224 */ /* 0x000fc800078e02ff */
[----:B------:R-:W-:Y:S01]  /*2010*/  IMAD R6, R40, R19, RZ ;  /* 0x0000001328067224 */ /* 0x000fe200078e02ff */
[C---:B------:R-:W-:Y:S02]  /*2020*/  ISETP.GE.AND P0, PT, R5.reuse, R17, PT ;  /* 0x000000110500720c */ /* 0x040fe40003f06270 */
[----:B------:R-:W-:Y:S02]  /*2030*/  IADD3 R17, PT, PT, -R5, RZ, RZ ;  /* 0x000000ff05117210 */ /* 0x000fe40007ffe1ff */
[----:B------:R-:W-:Y:S01]  /*2040*/  ISETP.GE.OR P0, PT, R7, R6, P0 ;  /* 0x000000060700720c */ /* 0x000fe20000706670 */
[----:B------:R-:W-:-:S04]  /*2050*/  IMAD.HI.U32 R6, R5, R2, RZ ;  /* 0x0000000205067227 */ /* 0x000fc800078e00ff */
[----:B------:R-:W-:Y:S01]  /*2060*/  IMAD R8, R4, R17, R8 ;  /* 0x0000001104087224 */ /* 0x000fe200078e0208 */
[----:B------:R-:W-:-:S04]  /*2070*/  SHF.R.U32.HI R6, RZ, R3, R6 ;  /* 0x00000003ff067219 */ /* 0x000fc80000011606 */
[----:B------:R-:W-:-:S03]  /*2080*/  SEL R6, R5, R6, !P3 ;  /* 0x0000000605067207 */ /* 0x000fc60005800000 */
[----:B------:R-:W-:-:S04]  /*2090*/  @!P0 IMAD.HI.U32 R16, R7, R2, RZ ;  /* 0x0000000207108227 */ /* 0x000fc800078e00ff */
[----:B------:R-:W-:Y:S01]  /*20a0*/  IMAD.MOV R2, RZ, RZ, -R6 ;  /* 0x000000ffff027224 */ /* 0x000fe200078e0a06 */
[----:B------:R-:W-:-:S03]  /*20b0*/  @!P0 SHF.R.U32.HI R16, RZ, R3, R16 ;  /* 0x00000003ff108219 */ /* 0x000fc60000011610 */
[----:B------:R-:W-:Y:S01]  /*20c0*/  IMAD R2, R40, R2, R5 ;  /* 0x0000000228027224 */ /* 0x000fe200078e0205 */
        /* <DEDUP_REMOVED lines=9> */
.L_x_33:
[----:B------:R-:W1:Y:S02]  /*2160*/  LDCU UR8, c[0x0][0xb30] ;  /* 0x00016600ff0877ac */ /* 0x000e640008000800 */
[----:B-1----:R-:W-:-:S09]  /*2170*/  UISETP.NE.AND UP0, UPT, UR8, 0x1, UPT ;  /* 0x000000010800788c */ /* 0x002fd2000bf05270 */
[----:B------:R-:W-:Y:S05]  /*2180*/  BRA.U UP0, `(.L_x_34) ;  /* 0x0000000100407547 */ /* 0x000fea000b800000 */
[----:B------:R-:W1:Y:S08]  /*2190*/  LDC.64 R4, c[0x0][0xb10] ;  /* 0x0002c400ff047b82 */ /* 0x000e700000000a00 */
[----:B------:R-:W2:Y:S08]  /*21a0*/  LDC.64 R2, c[0x0][0xb18] ;  /* 0x0002c600ff027b82 */ /* 0x000eb00000000a00 */
[----:B------:R-:W3:Y:S08]  /*21b0*/  LDC R6, c[0x0][0xb20] ;  /* 0x0002c800ff067b82 */ /* 0x000ef00000000800 */
[----:B------:R-:W4:Y:S01]  /*21c0*/  LDC R16, c[0x0][0xb0c] ;  /* 0x0002c300ff107b82 */ /* 0x000f220000000800 */
[----:B-1----:R-:W-:-:S05]  /*21d0*/  IMAD.HI.U32 R4, R11, R4, RZ ;  /* 0x000000040b047227 */ /* 0x002fca00078e00ff */
[----:B------:R-:W-:Y:S01]  /*21e0*/  SHF.R.U32.HI R4, RZ, R5, R4 ;  /* 0x00000005ff047219 */ /* 0x000fe20000011604 */
[----:B--2---:R-:W-:Y:S01]  /*21f0*/  IMAD.HI.U32 R3, R8, R3, RZ ;  /* 0x0000000308037227 */ /* 0x004fe200078e00ff */
[----:B------:R-:W-:-:S04]  /*2200*/  ISETP.NE.AND P0, PT, R2, 0x1, PT ;  /* 0x000000010200780c */ /* 0x000fc80003f05270 */
[----:B---3--:R-:W-:-:S04]  /*2210*/  SHF.R.U32.HI R3, RZ, R6, R3 ;  /* 0x00000006ff037219 */ /* 0x008fc80000011603 */
[----:B------:R-:W-:Y:S02]  /*2220*/  SEL R3, R8, R3, !P0 ;  /* 0x0000000308037207 */ /* 0x000fe40004000000 */
[----:B----4-:R-:W-:-:S04]  /*2230*/  ISETP.NE.AND P1, PT, R16, 0x1, PT ;  /* 0x000000011000780c */ /* 0x010fc80003f25270 */
[----:B------:R-:W-:-:S05]  /*2240*/  SEL R4, R11, R4, !P1 ;  /* 0x000000040b047207 */ /* 0x000fca0004800000 */
[----:B------:R-:W-:Y:S02]  /*2250*/  IMAD.IADD R5, R3, 0x1, -R4 ;  /* 0x0000000103057824 */ /* 0x000fe400078e0a04 */
[----:B------:R-:W-:Y:S02]  /*2260*/  IMAD.IADD R3, R4, 0x1, -R3 ;  /* 0x0000000104037824 */ /* 0x000fe400078e0a03 */
[----:B------:R-:W-:Y:S02]  /*2270*/  IMAD R11, R5, R16, R11 ;  /* 0x00000010050b7224 */ /* 0x000fe400078e020b */
[----:B------:R-:W-:-:S07]  /*2280*/  IMAD R8, R3, R2, R8 ;  /* 0x0000000203087224 */ /* 0x000fce00078e0208 */
.L_x_34:
[----:B------:R-:W-:Y:S01]  /*2290*/  VIADD R14, R14, 0x1 ;  /* 0x000000010e0e7836 */ /* 0x000fe20000000000 */
[----:B------:R-:W-:Y:S01]  /*22a0*/  PLOP3.LUT P1, PT, PT, PT, PT, 0x80, 0x8 ;  /* 0x000000000008781c */ /* 0x000fe20003f2f070 */
[----:B------:R-:W-:Y:S02]  /*22b0*/  IMAD.IADD R21, R11, 0x1, R90 ;  /* 0x000000010b157824 */ /* 0x000fe400078e025a */
[----:B------:R-:W-:Y:S01]  /*22c0*/  IMAD.IADD R20, R8, 0x1, R83 ;  /* 0x0000000108147824 */ /* 0x000fe200078e0253 */
[----:B------:R-:W-:-:S04]  /*22d0*/  ISETP.NE.AND P0, PT, R14, 0x2, PT ;  /* 0x000000020e00780c */ /* 0x000fc80003f05270 */
[----:B------:R-:W-:Y:S02]  /*22e0*/  SEL R2, RZ, 0x1, P0 ;  /* 0x00000001ff027807 */ /* 0x000fe40000000000 */
[----:B------:R-:W-:Y:S02]  /*22f0*/  SEL R14, R14, RZ, P0 ;  /* 0x000000ff0e0e7207 */ /* 0x000fe40000000000 */
[----:B------:R-:W-:Y:S01]  /*2300*/  LOP3.LUT R13, R13, R2, RZ, 0x3c, !PT ;  /* 0x000000020d0d7212 */ /* 0x000fe200078e3cff */
[----:B------:R-:W-:Y:S06]  /*2310*/  @P2 BRA `(.L_x_35) ;  /* 0xfffffff000982947 */ /* 0x000fec000383ffff */
[----:B------:R-:W-:Y:S01]  /*2320*/  UIADD3 UR4, UPT, UPT, UR4, 0x40, URZ ;  /* 0x0000004004047890 */ /* 0x000fe2000fffe0ff */
[----:B------:R-:W-:-:S03]  /*2330*/  SHF.L.U32 R3, R15, 0x1f, RZ ;  /* 0x0000001f0f037819 */ /* 0x000fc600000006ff */
[----:B------:R-:W-:-:S09]  /*2340*/  ULEA UR5, UR6, UR4, 0x3 ;  /* 0x0000000406057291 */ /* 0x000fd2000f8e18ff */
[----:B------:R-:W1:Y:S02]  /*2350*/  SYNCS.PHASECHK.TRANS64.TRYWAIT P0, [UR5], R3 ;  /* 0x00000003ff0075a7 */ /* 0x000e640008001105 */
[----:B-1----:R-:W-:Y:S05]  /*2360*/  @!P0 BRA `(.L_x_36) ;  /* 0x0000005000ac8947 */ /* 0x002fea0003800000 */
.L_x_114:
[----:B------:R-:W-:-:S04]  /*2370*/  UIADD3 UR6, UPT, UPT, UR6, 0x1, URZ ;  /* 0x0000000106067890 */ /* 0x000fc8000fffe0ff */
[----:B------:R-:W-:-:S04]  /*2380*/  UISETP.NE.AND UP0, UPT, UR6, 0x8, UPT ;  /* 0x000000080600788c */ /* 0x000fc8000bf05270 */
[----:B------:R-:W-:Y:S02]  /*2390*/  USEL UR7, URZ, 0x1, UP0 ;  /* 0x00000001ff077887 */ /* 0x000fe40008000000 */
[----:B------:R-:W-:-:S04]  /*23a0*/  USEL UR6, UR6, URZ, UP0 ;  /* 0x000000ff06067287 */ /* 0x000fc80008000000 */
[----:B------:R-:W-:Y:S01]  /*23b0*/  ULEA UR5, UR6, UR4, 0x3 ;  /* 0x0000000406057291 */ /* 0x000fe2000f8e18ff */
[----:B------:R-:W-:-:S04]  /*23c0*/  LOP3.LUT R2, R15, UR7, RZ, 0x3c, !PT ;  /* 0x000000070f027c12 */ /* 0x000fc8000f8e3cff */
[----:B-1----:R-:W-:-:S04]  /*23d0*/  SHF.L.U32 R3, R2, 0x1f, RZ ;  /* 0x0000001f02037819 */ /* 0x002fc800000006ff */
[----:B------:R-:W1:Y:S02]  /*23e0*/  SYNCS.PHASECHK.TRANS64.TRYWAIT P0, [UR5], R3 ;  /* 0x00000003ff0075a7 */ /* 0x000e640008001105 */
[----:B-1----:R-:W-:Y:S05]  /*23f0*/  @!P0 BRA `(.L_x_37) ;  /* 0x0000005000a08947 */ /* 0x002fea0003800000 */
.L_x_116:
        /* <DEDUP_REMOVED lines=9> */
.L_x_118:
        /* <DEDUP_REMOVED lines=9> */
.L_x_120:
        /* <DEDUP_REMOVED lines=9> */
.L_x_122:
        /* <DEDUP_REMOVED lines=9> */
.L_x_124:
        /* <DEDUP_REMOVED lines=9> */
.L_x_126:
[----:B------:R-:W-:-:S04]  /*26d0*/  UIADD3 UR6, UPT, UPT, UR6, 0x1, URZ ;  /* 0x0000000106067890 */ /* 0x000fc8000fffe0ff */
[----:B------:R-:W-:-:S04]  /*26e0*/  UISETP.NE.AND UP0, UPT, UR6, 0x8, UPT ;  /* 0x000000080600788c */ /* 0x000fc8000bf05270 */
[----:B------:R-:W-:Y:S02]  /*26f0*/  USEL UR5, URZ, 0x1, UP0 ;  /* 0x00000001ff057887 */ /* 0x000fe40008000000 */
[----:B------:R-:W-:-:S04]  /*2700*/  USEL UR6, UR6, URZ, UP0 ;  /* 0x000000ff06067287 */ /* 0x000fc80008000000 */
[----:B------:R-:W-:Y:S01]  /*2710*/  ULEA UR6, UR6, UR4, 0x3 ;  /* 0x0000000406067291 */ /* 0x000fe2000f8e18ff */
[----:B-1----:R-:W-:-:S04]  /*2720*/  LOP3.LUT R3, R2, UR5, RZ, 0x3c, !PT ;  /* 0x0000000502037c12 */ /* 0x002fc8000f8e3cff */
[----:B------:R-:W-:Y:S01]  /*2730*/  SHF.L.U32 R3, R3, 0x1f, RZ ;  /* 0x0000001f03037819 */ /* 0x000fe200000006ff */
[----:B----4-:R-:W-:-:S07]  /*2740*/  IMAD.U32 R0, RZ, RZ, UR6 ;  /* 0x00000006ff007e24 */ /* 0x010fce000f8e00ff */
.L_x_43:
[----:B-1----:R1:W2:Y:S02]  /*2750*/  SYNCS.PHASECHK.TRANS64.TRYWAIT P0, [R0+URZ], R3 ;  /* 0x00000003000075a7 */ /* 0x0022a400080011ff */
[----:B--2---:R-:W-:Y:S05]  /*2760*/  @!P0 NANOSLEEP.SYNCS 0x989680 ;  /* 0x009896800000895d */ /* 0x004fea0003900000 */
[----:B------:R-:W2:Y:S02]  /*2770*/  @!P0 SYNCS.PHASECHK.TRANS64 P0, [R0+URZ], R3 ;  /* 0x00000003000085a7 */ /* 0x000ea400080010ff */
[----:B--2---:R-:W-:Y:S05]  /*2780*/  @P0 EXIT ;  /* 0x000000000000094d */ /* 0x004fea0003800000 */
[----:B------:R-:W-:Y:S05]  /*2790*/  BRA `(.L_x_43) ;  /* 0xfffffffc00ec7947 */ /* 0x000fea000383ffff */
.L_x_17:
[----:B------:R-:W-:-:S04]  /*27a0*/  UISETP.NE.AND UP1, UPT, UR37, URZ, UPT ;  /* 0x000000ff2500728c */ /* 0x000fc8000bf25270 */
[----:B------:R-:W-:-:S09]  /*27b0*/  UISETP.NE.OR UP1, UPT, UR8, 0x1, UP1 ;  /* 0x000000010800788c */ /* 0x000fd20008f25670 */
[----:B------:R-:W-:Y:S05]  /*27c0*/  BRA.U UP1, `(.L_x_44) ;  /* 0x0000000501487547 */ /* 0x000fea000b800000 */
[----:B------:R-:W-:Y:S01]  /*27d0*/  ISETP.NE.AND P2, PT, R2, RZ, PT ;  /* 0x000000ff0200720c */ /* 0x000fe20003f45270 */
[----:B------:R-:W-:Y:S01]  /*27e0*/  IMAD.MOV.U32 R12, RZ, RZ, 0x1 ;  /* 0x00000001ff0c7424 */ /* 0x000fe200078e00ff */
[----:B------:R-:W-:Y:S02]  /*27f0*/  CS2R R10, SRZ ;  /* 0x00000000000a7805 */ /* 0x000fe4000001ff00 */
[----:B------:R-:W-:Y:S01]  /*2800*/  CS2R R8, SRZ ;  /* 0x0000000000087805 */ /* 0x000fe2000001ff00 */
[----:B------:R-:W-:Y:S01]  /*2810*/  UMOV UR4, 0x400 ;  /* 0x0000040000047882 */ /* 0x000fe20000000000 */
[----:B------:R-:W-:Y:S01]  /*2820*/  UMOV UR6, URZ ;  /* 0x000000ff00067c82 */ /* 0x000fe20008000000 */
[----:B------:R-:W-:-:S12]  /*2830*/  ULEA UR37, UR37, UR4, 0x18 ;  /* 0x0000000425257291 */ /* 0x000fd8000f8ec0ff */
.L_x_48:
[----:B------:R-:W-:Y:S02]  /*2840*/  LEA R0, R8, UR37, 0x3 ;  /* 0x0000002508007c11 */ /* 0x000fe4000f8e18ff */
[----:B------:R-:W-:-:S03]  /*2850*/  SHF.L.U32 R5, R9, 0x1f, RZ ;  /* 0x0000001f09057819 */ /* 0x000fc600000006ff */
[----:B------:R-:W-:Y:S01]  /*2860*/  VIADD R4, R0, 0x120 ;  /* 0x0000012000047836 */ /* 0x000fe20000000000 */
[----:B------:R-:W1:Y:S02]  /*2870*/  SYNCS.PHASECHK.TRANS64.TRYWAIT P0, [R0+URZ+0x110], R5 ;  /* 0x00011005000075a7 */ /* 0x000e6400080011ff */
[----:B-1----:R-:W-:Y:S05]  /*2880*/  @!P0 BRA `(.L_x_45) ;  /* 0x00000050000c8947 */ /* 0x002fea0003800000 */
.L_x_127:
[----:B------:R-:W-:Y:S01]  /*2890*/  ULEA UR5, UR6, UR37, 0x3 ;  /* 0x0000002506057291 */ /* 0x000fe2000f8e18ff */
[----:B------:R-:W-:Y:S02]  /*28a0*/  PRMT R4, RZ, 0x654, R4 ;  /* 0x00000654ff047816 */ /* 0x000fe40000000004 */
[----:B-1----:R-:W-:Y:S01]  /*28b0*/  SHF.L.U32 R5, R12, 0x1f, RZ ;  /* 0x0000001f0c057819 */ /* 0x002fe200000006ff */
[----:B------:R-:W-:Y:S01]  /*28c0*/  UIADD3 UR4, UPT, UPT, UR5, 0xb0, URZ ;  /* 0x000000b005047890 */ /* 0x000fe2000fffe0ff */
[----:B------:R1:W-:Y:S05]  /*28d0*/  SYNCS.ARRIVE.TRANS64.RED.A1T0 RZ, [R4+URZ], RZ ;  /* 0x000000ff04ff79a7 */ /* 0x0003ea00081004ff */
[----:B------:R-:W-:Y:S01]  /*28e0*/  IMAD.U32 R7, RZ, RZ, UR4 ;  /* 0x00000004ff077e24 */ /* 0x000fe2000f8e00ff */
[----:B------:R-:W2:Y:S04]  /*28f0*/  SYNCS.PHASECHK.TRANS64.TRYWAIT P0, [UR5+0xc0], R5 ;  /* 0x0000c005ff0075a7 */ /* 0x000ea80008001105 */
[----:B------:R-:W-:Y:S01]  /*2900*/  PRMT R6, R2, 0x654, R7 ;  /* 0x0000065402067816 */ /* 0x000fe20000000007 */
[----:B-1----:R-:W-:Y:S01]  /*2910*/  @!P2 IMAD.MOV.U32 R4, RZ, RZ, 0x10 ;  /* 0x00000010ff04a424 */ /* 0x002fe200078e00ff */
[----:B--2---:R-:W-:Y:S06]  /*2920*/  @!P0 BRA `(.L_x_46) ;  /* 0x0000004c00f88947 */ /* 0x004fec0003800000 */
.L_x_129:
[----:B------:R-:W-:Y:S01]  /*2930*/  ULEA UR4, UR6, UR37, 0x4 ;  /* 0x0000002506047291 */ /* 0x000fe2000f8e20ff */
[----:B------:R-:W-:Y:S01]  /*2940*/  SEL R3, R6, R3, !P2 ;  /* 0x0000000306037207 */ /* 0x000fe20005000000 */
[----:B------:R-:W-:Y:S01]  /*2950*/  UIADD3 UR5, UPT, UPT, UR5, 0xb0, URZ ;  /* 0x000000b005057890 */ /* 0x000fe2000fffe0ff */
[----:B-1----:R-:W-:Y:S01]  /*2960*/  LEA R0, R11, UR37, 0x3 ;  /* 0x000000250b007c11 */ /* 0x002fe2000f8e18ff */
[----:B------:R-:W-:Y:S01]  /*2970*/  UIADD3 UR4, UPT, UPT, UR4, 0x140, URZ ;  /* 0x0000014004047890 */ /* 0x000fe2000fffe0ff */
[----:B------:R-:W-:Y:S01]  /*2980*/  SHF.L.U32 R5, R10, 0x1f, RZ ;  /* 0x0000001f0a057819 */ /* 0x000fe200000006ff */
[----:B------:R1:W-:Y:S01]  /*2990*/  @!P2 SYNCS.ARRIVE.TRANS64.RED RZ, [R3+URZ], R4 ;  /* 0x0000000403ffa9a7 */ /* 0x0003e200080004ff */
[----:B------:R-:W-:Y:S01]  /*29a0*/  UIADD3 UR6, UPT, UPT, UR6, 0x1, URZ ;  /* 0x0000000106067890 */ /* 0x000fe2000fffe0ff */
[----:B------:R-:W-:-:S03]  /*29b0*/  VIADD R8, R8, 0x1 ;  /* 0x0000000108087836 */ /* 0x000fc60000000000 */
[----:B------:R-:W-:Y:S02]  /*29c0*/  UISETP.NE.AND UP0, UPT, UR6, 0x2, UPT ;  /* 0x000000020600788c */ /* 0x000fe4000bf05270 */
[----:B------:R-:W-:Y:S06]  /*29d0*/  UGETNEXTWORKID.BROADCAST [UR4], [UR5] ;  /* 0x00000000040073ca */ /* 0x000fec0008000100 */
[----:B------:R-:W-:Y:S01]  /*29e0*/  USEL UR4, URZ, 0x1, UP0 ;  /* 0x00000001ff047887 */ /* 0x000fe20008000000 */
[----:B------:R-:W-:Y:S01]  /*29f0*/  ISETP.NE.AND P0, PT, R8, 0x2, PT ;  /* 0x000000020800780c */ /* 0x000fe20003f05270 */
[----:B------:R-:W-:Y:S01]  /*2a00*/  USEL UR6, UR6, URZ, UP0 ;  /* 0x000000ff06067287 */ /* 0x000fe20008000000 */
[----:B------:R-:W2:Y:S03]  /*2a10*/  SYNCS.PHASECHK.TRANS64.TRYWAIT P1, [R0+URZ+0xb0], R5 ;  /* 0x0000b005000075a7 */ /* 0x000ea600080211ff */
[----:B------:R-:W-:Y:S01]  /*2a20*/  LOP3.LUT R12, R12, UR4, RZ, 0x3c, !PT ;  /* 0x000000040c0c7c12 */ /* 0x000fe2000f8e3cff */
[----:B-12---:R-:W-:Y:S07]  /*2a30*/  @!P1 BRA `(.L_x_47) ;  /* 0x0000004c00cc9947 */ /* 0x006fee0003800000 */
.L_x_130:
[C---:B------:R-:W-:Y:S01]  /*2a40*/  LEA R4, R11.reuse, UR37, 0x4 ;  /* 0x000000250b047c11 */ /* 0x040fe2000f8e20ff */
[----:B-1----:R-:W-:Y:S01]  /*2a50*/  VIADD R0, R0, 0xc0 ;  /* 0x000000c000007836 */ /* 0x002fe20000000000 */
[----:B------:R-:W-:Y:S01]  /*2a60*/  SEL R8, R8, RZ, P0 ;  /* 0x000000ff08087207 */ /* 0x000fe20000000000 */
[----:B------:R-:W-:-:S03]  /*2a70*/  VIADD R11, R11, 0x1 ;  /* 0x000000010b0b7836 */ /* 0x000fc60000000000 */
[----:B------:R-:W1:Y:S01]  /*2a80*/  LDS.128 R4, [R4+0x140] ;  /* 0x0001400004047984 */ /* 0x000e620000000c00 */
[----:B------:R-:W-:Y:S02]  /*2a90*/  PRMT R0, RZ, 0x654, R0 ;  /* 0x00000654ff007816 */ /* 0x000fe40000000000 */
[C---:B------:R-:W-:Y:S01]  /*2aa0*/  ISETP.NE.AND P1, PT, R11.reuse, 0x2, PT ;  /* 0x000000020b00780c */ /* 0x040fe20003f25270 */
[----:B------:R-:W-:Y:S01]  /*2ab0*/  @!PT LDS RZ, [RZ] ;  /* 0x00000000fffff984 */ /* 0x000fe20000000800 */
[----:B------:R-:W-:Y:S01]  /*2ac0*/  @!PT LDS RZ, [RZ] ;  /* 0x00000000fffff984 */ /* 0x000fe20000000800 */
[----:B------:R-:W-:Y:S01]  /*2ad0*/  @!PT LDS RZ, [RZ] ;  /* 0x00000000fffff984 */ /* 0x000fe20000000800 */
[----:B------:R-:W-:Y:S01]  /*2ae0*/  @!PT LDS RZ, [RZ] ;  /* 0x00000000fffff984 */ /* 0x000fe20000000800 */
[----:B------:R2:W-:Y:S06]  /*2af0*/  MEMBAR.ALL.CTA ;  /* 0x0000000000007992 */ /* 0x0005ec0000008000 */
[----:B--2---:R-:W2:Y:S01]  /*2b00*/  FENCE.VIEW.ASYNC.S ;  /* 0x00000000000073c6 */ /* 0x004ea20000000000 */
[----:B------:R-:W-:Y:S01]  /*2b10*/  SEL R11, R11, RZ, P1 ;  /* 0x000000ff0b0b7207 */ /* 0x000fe20000800000 */
[----:B--2---:R2:W-:Y:S01]  /*2b20*/  SYNCS.ARRIVE.TRANS64.RED.A1T0 RZ, [R0+URZ], RZ ;  /* 0x000000ff00ff79a7 */ /* 0x0045e200081004ff */
[----:B-1----:R-:W-:-:S02]  /*2b30*/  LOP3.LUT P3, RZ, R6, 0x1, RZ, 0xc0, !PT ;  /* 0x0000000106ff7812 */ /* 0x002fc4000786c0ff */
[----:B------:R-:W-:-:S04]  /*2b40*/  SEL R5, RZ, 0x1, P1 ;  /* 0x00000001ff057807 */ /* 0x000fc80000800000 */
[----:B------:R-:W-:Y:S02]  /*2b50*/  LOP3.LUT R10, R10, R5, RZ, 0x3c, !PT ;  /* 0x000000050a0a7212 */ /* 0x000fe400078e3cff */
[----:B--2---:R-:W-:-:S04]  /*2b60*/  SEL R0, RZ, 0x1, P0 ;  /* 0x00000001ff007807 */ /* 0x004fc80000000000 */
[----:B------:R-:W-:Y:S01]  /*2b70*/  LOP3.LUT R9, R9, R0, RZ, 0x3c, !PT ;  /* 0x0000000009097212 */ /* 0x000fe200078e3cff */
[----:B------:R-:W-:Y:S06]  /*2b80*/  @P3 BRA `(.L_x_48) ;  /* 0xfffffffc002c3947 */ /* 0x000fec000383ffff */
[----:B------:R-:W-:Y:S01]  /*2b90*/  ULEA UR5, UR6, UR37, 0x3 ;  /* 0x0000002506057291 */ /* 0x000fe2000f8e18ff */
[----:B------:R-:W-:-:S08]  /*2ba0*/  SHF.L.U32 R3, R12, 0x1f, RZ ;  /* 0x0000001f0c037819 */ /* 0x000fd000000006ff */
[----:B------:R-:W1:Y:S02]  /*2bb0*/  SYNCS.PHASECHK.TRANS64 P0, [UR5+0xc0], R3 ;  /* 0x0000c003ff0075a7 */ /* 0x000e640008001005 */
[----:B-1----:R-:W-:Y:S05]  /*2bc0*/  @P0 BRA `(.L_x_49) ;  /* 0x0000000000080947 */ /* 0x002fea0003800000 */
[----:B------:R-:W1:Y:S02]  /*2bd0*/  SYNCS.PHASECHK.TRANS64.TRYWAIT P0, [UR5+0xc0], R3 ;  /* 0x0000c003ff0075a7 */ /* 0x000e640008001105 */
[----:B-1----:R-:W-:Y:S05]  /*2be0*/  @!P0 BRA `(.L_x_50) ;  /* 0x0000004c00748947 */ /* 0x002fea0003800000 */
.L_x_49:
[----:B------:R-:W-:-:S04]  /*2bf0*/  UIADD3 UR4, UPT, UPT, UR6, 0x1, URZ ;  /* 0x0000000106047890 */ /* 0x000fc8000fffe0ff */
[----:B------:R-:W-:-:S04]  /*2c00*/  UISETP.NE.AND UP0, UPT, UR4, 0x2, UPT ;  /* 0x000000020400788c */ /* 0x000fc8000bf05270 */
[----:B------:R-:W-:Y:S02]  /*2c10*/  USEL UR7, URZ, 0x1, UP0 ;  /* 0x00000001ff077887 */ /* 0x000fe40008000000 */
[----:B------:R-:W-:-:S04]  /*2c20*/  USEL UR4, UR4, URZ, UP0 ;  /* 0x000000ff04047287 */ /* 0x000fc80008000000 */
[----:B------:R-:W-:Y:S01]  /*2c30*/  ULEA UR4, UR4, UR37, 0x3 ;  /* 0x0000002504047291 */ /* 0x000fe2000f8e18ff */
[----:B-1----:R-:W-:-:S04]  /*2c40*/  LOP3.LUT R3, R12, UR7, RZ, 0x3c, !PT ;  /* 0x000000070c037c12 */ /* 0x002fc8000f8e3cff */
[----:B------:R-:W-:-:S04]  /*2c50*/  SHF.L.U32 R0, R3, 0x1f, RZ ;  /* 0x0000001f03007819 */ /* 0x000fc800000006ff */
[----:B------:R-:W1:Y:S02]  /*2c60*/  SYNCS.PHASECHK.TRANS64 P0, [UR4+0xc0], R0 ;  /* 0x0000c000ff0075a7 */ /* 0x000e640008001004 */
[----:B-1----:R-:W-:Y:S05]  /*2c70*/  @P0 EXIT ;  /* 0x000000000000094d */ /* 0x002fea0003800000 */
[----:B------:R-:W-:Y:S02]  /*2c80*/  SHF.L.U32 R3, R3, 0x1f, RZ ;  /* 0x0000001f03037819 */ /* 0x000fe400000006ff */
[----:B------:R-:W-:-:S07]  /*2c90*/  MOV R0, UR4 ;  /* 0x0000000400007c02 */ /* 0x000fce0008000f00 */
.L_x_51:
[----:B-1----:R1:W2:Y:S02]  /*2ca0*/  SYNCS.PHASECHK.TRANS64.TRYWAIT P0, [R0+URZ+0xc0], R3 ;  /* 0x0000c003000075a7 */ /* 0x0022a400080011ff */
[----:B--2---:R-:W-:Y:S05]  /*2cb0*/  @!P0 NANOSLEEP.SYNCS 0x989680 ;  /* 0x009896800000895d */ /* 0x004fea0003900000 */
[----:B------:R-:W2:Y:S02]  /*2cc0*/  @!P0 SYNCS.PHASECHK.TRANS64 P0, [R0+URZ+0xc0], R3 ;  /* 0x0000c003000085a7 */ /* 0x000ea400080010ff */
[----:B--2---:R-:W-:Y:S05]  /*2cd0*/  @P0 EXIT ;  /* 0x000000000000094d */ /* 0x004fea0003800000 */
[----:B------:R-:W-:Y:S05]  /*2ce0*/  BRA `(.L_x_51) ;  /* 0xfffffffc00ec7947 */ /* 0x000fea000383ffff */
.L_x_44:
[----:B------:R-:W-:-:S09]  /*2cf0*/  UISETP.NE.AND UP1, UPT, UR8, URZ, UPT ;  /* 0x000000ff0800728c */ /* 0x000fd2000bf25270 */
[----:B------:R-:W-:Y:S05]  /*2d00*/  BRA.U UP1, `(.L_x_52) ;  /* 0x0000000d01c47547 */ /* 0x000fea000b800000 */
[----:B------:R-:W-:Y:S01]  /*2d10*/  UMOV UR4, 0x40 ;  /* 0x0000004000047882 */ /* 0x000fe20000000000 */
[----:B------:R-:W-:Y:S01]  /*2d20*/  NOP ;  /* 0x0000000000007918 */ /* 0x000fe20000000000 */
[----:B------:R-:W-:Y:S01]  /*2d30*/  ULEA UR4, UR37, UR4, 0x18 ;  /* 0x0000000425047291 */ /* 0x000fe2000f8ec0ff */
[----:B------:R-:W-:Y:S02]  /*2d40*/  UMOV UR5, 0x400 ;  /* 0x0000040000057882 */ /* 0x000fe40000000000 */
[----:B------:R-:W-:-:S06]  /*2d50*/  ULEA UR37, UR37, UR5, 0x18 ;  /* 0x0000000525257291 */ /* 0x000fcc000f8ec0ff */
[----:B------:R-:W1:Y:S02]  /*2d60*/  LDS.U8 R0, [UR4+0x1c] ;  /* 0x00001c04ff007984 */ /* 0x000e640008000000 */
[----:B-1----:R-:W-:-:S13]  /*2d70*/  ISETP.NE.AND P0, PT, R0, RZ, PT ;  /* 0x000000ff0000720c */ /* 0x002fda0003f05270 */
[----:B------:R-:W-:Y:S05]  /*2d80*/  @P0 BRA `(.L_x_53) ;  /* 0x0000000000580947 */ /* 0x000fea0003800000 */
[----:B------:R-:W-:-:S13]  /*2d90*/  ELECT P0, URZ, PT ;  /* 0x0000000000ff782f */ /* 0x000fda0003800000 */
[----:B------:R-:W-:Y:S05]  /*2da0*/  @!P0 BRA `(.L_x_54) ;  /* 0x0000000000608947 */ /* 0x000fea0003800000 */
[----:B------:R-:W-:Y:S01]  /*2db0*/  UMOV UR5, 0x10 ;  /* 0x0000001000057882 */ /* 0x000fe20000000000 */
[----:B------:R-:W-:Y:S01]  /*2dc0*/  HFMA2 R0, -RZ, RZ, 0, 5.9604644775390625e-08 ;  /* 0x00000001ff007431 */ /* 0x000fe200000001ff */
[----:B------:R-:W-:-:S03]  /*2dd0*/  MOV R2, 0xffff ;  /* 0x0000ffff00027802 */ /* 0x000fc60000000f00 */
[----:B------:R-:W-:Y:S04]  /*2de0*/  DEPBAR.LE SB1, 0x36 ;  /* 0x00009d800000791a */ /* 0x000fe80000000000 */
[----:B------:R-:W1:Y:S02]  /*2df0*/  UTCATOMSWS.FIND_AND_SET.ALIGN UP0, UR5, UR5 ;  /* 0x00000005000575e3 */ /* 0x000e640008000800 */
[----:B-1----:R-:W-:Y:S01]  /*2e00*/  MOV R3, UR5 ;  /* 0x0000000500037c02 */ /* 0x002fe20008000f00 */
[----:B------:R-:W-:Y:S06]  /*2e10*/  BRA.U UP0, `(.L_x_55) ;  /* 0x0000000100187547 */ /* 0x000fec000b800000 */
.L_x_56:
[----:B------:R-:W-:Y:S05]  /*2e20*/  NANOSLEEP 0x64 ;  /* 0x000000640000795d */ /* 0x000fea0003800000 */
[----:B------:R-:W-:-:S05]  /*2e30*/  UMOV UR5, 0x10 ;  /* 0x0000001000057882 */ /* 0x000fca0000000000 */
[----:B------:R-:W-:Y:S04]  /*2e40*/  DEPBAR.LE SB1, 0x36 ;  /* 0x00009d800000791a */ /* 0x000fe80000000000 */
[----:B------:R-:W1:Y:S02]  /*2e50*/  UTCATOMSWS.FIND_AND_SET.ALIGN UP0, UR5, UR5 ;  /* 0x00000005000575e3 */ /* 0x000e640008000800 */
[----:B-1----:R-:W-:Y:S01]  /*2e60*/  MOV R3, UR5 ;  /* 0x0000000500037c02 */ /* 0x002fe20008000f00 */
[----:B------:R-:W-:Y:S05]  /*2e70*/  BRA.U !UP0, `(.L_x_56) ;  /* 0xfffffffd08e87547 */ /* 0x000fea000b83ffff */
.L_x_55:
[-C--:B------:R-:W-:Y:S02]  /*2e80*/  SHF.L.U32 R2, R2, R3.reuse, RZ ;  /* 0x0000000302027219 */ /* 0x080fe400000006ff */
[----:B------:R-:W-:Y:S01]  /*2e90*/  SHF.L.U32 R0, R0, R3, RZ ;  /* 0x0000000300007219 */ /* 0x000fe200000006ff */
[----:B------:R-:W-:Y:S02]  /*2ea0*/  IMAD.SHL.U32 R3, R3, 0x20, RZ ;  /* 0x0000002003037824 */ /* 0x000fe400078e00ff */
[----:B------:R1:W-:Y:S04]  /*2eb0*/  ATOMS.OR RZ, [UR4+0x14], R2 ;  /* 0x00001402ffff798c */ /* 0x0003e8000b000004 */
[----:B------:R1:W-:Y:S04]  /*2ec0*/  ATOMS.OR RZ, [UR4+0x18], R0 ;  /* 0x00001800ffff798c */ /* 0x0003e8000b000004 */
[----:B------:R1:W-:Y:S01]  /*2ed0*/  STS [UR37+0x160], R3 ;  /* 0x00016003ff007988 */ /* 0x0003e20008000825 */
[----:B------:R-:W-:Y:S05]  /*2ee0*/  BRA `(.L_x_54) ;  /* 0x0000000000107947 */ /* 0x000fea0003800000 */
.L_x_53:
[----:B------:R-:W-:Y:S02]  /*2ef0*/  MOV R0, 0xffffffff ;  /* 0xffffffff00007802 */ /* 0x000fe40000000f00 */
[----:B------:R-:W-:-:S03]  /*2f00*/  MOV R2, 0x2f30 ;  /* 0x00002f3000027802 */ /* 0x000fc60000000f00 */
[----:B------:R1:W-:Y:S04]  /*2f10*/  STS [UR37+0x160], R0 ;  /* 0x00016000ff007988 */ /* 0x0003e80008000825 */
[----:B-1-3-5:R-:W-:Y:S05]  /*2f20*/  CALL.REL.NOINC `($__internal_1_$__cuda_sm10x_tcgen05_guardrail_trap_phase_invalid_during_alloc) ;  /* 0x0000005000307944 */ /* 0x02afea0003c00000 */
.L_x_54:
[----:B------:R-:W-:Y:S05]  /*2f30*/  WARPSYNC.ALL ;  /* 0x0000000000007948 */ /* 0x000fea0003800000 */
[----:B------:R-:W2:Y:S01]  /*2f40*/  S2UR UR5, SR_CgaCtaId ;  /* 0x00000000000579c3 */ /* 0x000ea20000008800 */
[----:B------:R-:W-:Y:S01]  /*2f50*/  UMOV UR4, 0x400 ;  /* 0x0000040000047882 */ /* 0x000fe20000000000 */
[----:B------:R-:W-:-:S06]  /*2f60*/  NOP ;  /* 0x0000000000007918 */ /* 0x000fcc0000000000 */
[----:B------:R-:W-:Y:S06]  /*2f70*/  BAR.ARV 0x6, 0xa0 ;  /* 0x0182800000007b1d */ /* 0x000fec0000002000 */
[----:B------:R-:W4:Y:S01]  /*2f80*/  LDCU UR7, c[0x0][0x38c] ;  /* 0x00007180ff0777ac */ /* 0x000f220008000800 */
[----:B------:R-:W-:Y:S01]  /*2f90*/  IMAD.MOV.U32 R11, RZ, RZ, 0x1 ;  /* 0x00000001ff0b7424 */ /* 0x000fe200078e00ff */
[----:B------:R-:W-:Y:S01]  /*2fa0*/  CS2R R8, SRZ ;  /* 0x0000000000087805 */ /* 0x000fe2000001ff00 */
[----:B------:R-:W-:Y:S01]  /*2fb0*/  IMAD.MOV.U32 R10, RZ, RZ, RZ ;  /* 0x000000ffff0a7224 */ /* 0x000fe200078e00ff */
[----:B------:R-:W3:Y:S01]  /*2fc0*/  LDCU UR6, c[0x0][0x38c] ;  /* 0x00007180ff0677ac */ /* 0x000ee20008000800 */
[----:B------:R-:W-:Y:S01]  /*2fd0*/  UMOV UR13, URZ ;  /* 0x000000ff000d7c82 */ /* 0x000fe20008000000 */
[----:B------:R-:W-:Y:S01]  /*2fe0*/  UMOV UR12, URZ ;  /* 0x000000ff000c7c82 */ /* 0x000fe20008000000 */
[----:B--2---:R-:W-:Y:S01]  /*2ff0*/  ULEA UR5, UR5, UR4, 0x18 ;  /* 0x0000000405057291 */ /* 0x004fe2000f8ec0ff */
[----:B------:R-:W-:Y:S01]  /*3000*/  UMOV UR24, 0x0 ;  /* 0x0000000000187882 */ /* 0x000fe20000000000 */
[----:B------:R-:W-:-:S02]  /*3010*/  UMOV UR25, 0x42184a0 ;  /* 0x042184a000197882 */ /* 0x000fc40000000000 */
[----:B------:R-:W-:Y:S02]  /*3020*/  UIADD3 UR15, UPT, UPT, UR5, 0x4400, URZ ;  /* 0x00004400050f7890 */ /* 0x000fe4000fffe0ff */
[----:B------:R-:W-:Y:S02]  /*3030*/  UIADD3 UR14, UPT, UPT, UR5, 0x14400, URZ ;  /* 0x00014400050e7890 */ /* 0x000fe4000fffe0ff */
[----:B----4-:R-:W-:Y:S01]  /*3040*/  UIADD3 UR7, UPT, UPT, UR7, 0x7f, URZ ;  /* 0x0000007f07077890 */ /* 0x010fe2000fffe0ff */
[----:B-1----:R-:W1:Y:S01]  /*3050*/  LDS R0, [UR5+0x160] ;  /* 0x00016005ff007984 */ /* 0x002e620008000800 */
[----:B------:R-:W-:Y:S02]  /*3060*/  USHF.R.U32.HI UR15, URZ, 0x4, UR15 ;  /* 0x00000004ff0f7899 */ /* 0x000fe4000801160f */
[----:B------:R-:W-:Y:S02]  /*3070*/  USHF.R.S32.HI UR4, URZ, 0x1f, UR7 ;  /* 0x0000001fff047899 */ /* 0x000fe40008011407 */
[----:B------:R-:W-:-:S02]  /*3080*/  USHF.R.U32.HI UR14, URZ, 0x4, UR14 ;  /* 0x00000004ff0e7899 */ /* 0x000fc4000801160e */
[----:B------:R-:W-:Y:S01]  /*3090*/  ULEA.HI UR4, UR4, UR7, URZ, 0x7 ;  /* 0x0000000704047291 */ /* 0x000fe2000f8f38ff */
[----:B------:R-:W-:Y:S01]  /*30a0*/  UMOV UR22, 0x0 ;  /* 0x0000000000167882 */ /* 0x000fe20000000000 */
[----:B------:R-:W-:Y:S02]  /*30b0*/  UMOV UR23, 0x42184a0 ;  /* 0x042184a000177882 */ /* 0x000fe40000000000 */
[----:B------:R-:W-:Y:S02]  /*30c0*/  USHF.R.S32.HI UR4, URZ, 0x7, UR4 ;  /* 0x00000007ff047899 */ /* 0x000fe40008011404 */
[----:B------:R-:W-:Y:S02]  /*30d0*/  ULOP3.LUT UR15, UR15, 0x3fff, URZ, 0xc0, !UPT ;  /* 0x00003fff0f0f7892 */ /* 0x000fe4000f8ec0ff */
[----:B------:R-:W-:Y:S02]  /*30e0*/  UISETP.LT.AND UP0, UPT, UR4, 0x1, UPT ;  /* 0x000000010400788c */ /* 0x000fe4000bf01270 */
[----:B------:R-:W-:-:S02]  /*30f0*/  ULOP3.LUT UR14, UR14, 0x3fff, URZ, 0xc0, !UPT ;  /* 0x00003fff0e0e7892 */ /* 0x000fc4000f8ec0ff */
[----:B------:R-:W-:Y:S02]  /*3100*/  USEL UR9, UR4, 0x1, !UP0 ;  /* 0x0000000104097887 */ /* 0x000fe4000c000000 */
[----:B---3--:R-:W-:Y:S02]  /*3110*/  UISETP.GE.AND UP3, UPT, UR6, 0x1, UPT ;  /* 0x000000010600788c */ /* 0x008fe4000bf66270 */
[----:B------:R-:W-:Y:S01]  /*3120*/  UIADD3 UR9, UPT, UPT, -UR9, URZ, URZ ;  /* 0x000000ff09097290 */ /* 0x000fe2000fffe1ff */
[----:B------:R-:W-:Y:S01]  /*3130*/  UMOV UR20, 0x0 ;  /* 0x0000000000147882 */ /* 0x000fe20000000000 */
[----:B------:R-:W-:Y:S01]  /*3140*/  UMOV UR21, 0x42184a0 ;  /* 0x042184a000157882 */ /* 0x000fe20000000000 */
[----:B------:R-:W-:Y:S01]  /*3150*/  UMOV UR18, 0x0 ;  /* 0x0000000000127882 */ /* 0x000fe20000000000 */
[----:B------:R-:W-:Y:S01]  /*3160*/  UMOV UR19, 0x42184a0 ;  /* 0x042184a000137882 */ /* 0x000fe20000000000 */
[----:B-1----:R-:W-:-:S15]  /*3170*/  R2UR UR16, R0 ;  /* 0x00000000001072ca */ /* 0x002fde00000e0000 */
.L_x_63:
[----:B------:R-:W-:Y:S02]  /*3180*/  LEA R0, R10, UR5, 0x3 ;  /* 0x000000050a007c11 */ /* 0x000fe4000f8e18ff */
[----:B------:R-:W-:Y:S02]  /*3190*/  SHF.L.U32 R5, R9, 0x1f, RZ ;  /* 0x0000001f09057819 */ /* 0x000fe400000006ff */
[----:B------:R-:W-:Y:S01]  /*31a0*/  PLOP3.LUT P0, PT, PT, PT, UP3, 0x80, 0x8 ;  /* 0x000000000008781c */ /* 0x000fe20003f0f038 */
[----:B------:R-:W-:Y:S01]  /*31b0*/  VIADD R3, R0, 0xc0 ;  /* 0x000000c000037836 */ /* 0x000fe20000000000 */
[----:B-1----:R-:W1:Y:S02]  /*31c0*/  SYNCS.PHASECHK.TRANS64.TRYWAIT P1, [R0+URZ+0xb0], R5 ;  /* 0x0000b005000075a7 */ /* 0x002e6400080211ff */
[----:B-1-3--:R-:W-:Y:S09]  /*31d0*/  @!P1 BRA `(.L_x_57) ;  /* 0x0000004800109947 */ /* 0x00aff20003800000 */
.L_x_132:
[----:B------:R-:W-:Y:S01]  /*31e0*/  LEA R4, R10, UR5, 0x4 ;  /* 0x000000050a047c11 */ /* 0x000fe2000f8e20ff */
[----:B------:R-:W-:Y:S01]  /*31f0*/  @UP3 ULEA UR6, UR12, UR5, 0x3 ;  /* 0x000000050c063291 */ /* 0x000fe2000f8e18ff */
[----:B------:R-:W-:Y:S01]  /*3200*/  PLOP3.LUT P2, PT, PT, PT, PT, 0x80, 0x8 ;  /* 0x000000000008781c */ /* 0x000fe20003f4f070 */
[----:B------:R-:W-:Y:S01]  /*3210*/  ULEA UR7, UR13, UR5, 0x3 ;  /* 0x000000050d077291 */ /* 0x000fe2000f8e18ff */
[----:B------:R-:W-:Y:S02]  /*3220*/  PRMT R3, RZ, 0x654, R3 ;  /* 0x00000654ff037816 */ /* 0x000fe40000000003 */
[----:B-1----:R-:W1:Y:S01]  /*3230*/  LDS.128 R4, [R4+0x140] ;  /* 0x0001400004047984 */ /* 0x002e620000000c00 */
[----:B------:R-:W-:Y:S02]  /*3240*/  @P0 SHF.L.U32 R2, R8, 0x1f, RZ ;  /* 0x0000001f08020819 */ /* 0x000fe400000006ff */
[----:B------:R-:W-:Y:S01]  /*3250*/  SHF.L.U32 R0, R11, 0x1f, RZ ;  /* 0x0000001f0b007819 */ /* 0x000fe200000006ff */
[----:B------:R-:W-:Y:S01]  /*3260*/  @!PT LDS RZ, [RZ] ;  /* 0x00000000fffff984 */ /* 0x000fe20000000800 */
[----:B------:R-:W-:Y:S01]  /*3270*/  @!PT LDS RZ, [RZ] ;  /* 0x00000000fffff984 */ /* 0x000fe20000000800 */
[----:B------:R-:W-:Y:S01]  /*3280*/  @!PT LDS RZ, [RZ] ;  /* 0x00000000fffff984 */ /* 0x000fe20000000800 */
[----:B------:R-:W-:Y:S01]  /*3290*/  @!PT LDS RZ, [RZ] ;  /* 0x00000000fffff984 */ /* 0x000fe20000000800 */
[----:B------:R2:W-:Y:S06]  /*32a0*/  MEMBAR.ALL.CTA ;  /* 0x0000000000007992 */ /* 0x0005ec0000008000 */
[----:B--2---:R-:W2:Y:S02]  /*32b0*/  FENCE.VIEW.ASYNC.S ;  /* 0x00000000000073c6 */ /* 0x004ea40000000000 */
[----:B--2---:R2:W-:Y:S01]  /*32c0*/  SYNCS.ARRIVE.TRANS64.RED.A1T0 RZ, [R3+URZ], RZ ;  /* 0x000000ff03ff79a7 */ /* 0x0045e200081004ff */
[----:B------:R2:W3:Y:S01]  /*32d0*/  @P0 SYNCS.PHASECHK.TRANS64.TRYWAIT P2, [UR6], R2 ;  /* 0x00000002ff0005a7 */ /* 0x0004e20008041106 */
[----:B------:R-:W-:Y:S01]  /*32e0*/  ULEA.HI UR6, UR13, UR13, URZ, 0x1 ;  /* 0x0000000d0d067291 */ /* 0x000fe2000f8f08ff */
[----:B-1----:R-:W-:-:S03]  /*32f0*/  LOP3.LUT P1, RZ, R6, 0x1, RZ, 0xc0, !PT ;  /* 0x0000000106ff7812 */ /* 0x002fc6000782c0ff */
[----:B------:R-:W-:Y:S02]  /*3300*/  USHF.L.U32 UR8, UR6, 0x6, URZ ;  /* 0x0000000606087899 */ /* 0x000fe400080006ff */
[----:B------:R-:W-:Y:S02]  /*3310*/  ULOP3.LUT UR6, UR6, 0xffe, URZ, 0xc0, !UPT ;  /* 0x00000ffe06067892 */ /* 0x000fe4000f8ec0ff */
[----:B------:R-:W-:Y:S02]  /*3320*/  ULOP3.LUT UR8, UR8, 0xffffff80, URZ, 0xc0, !UPT ;  /* 0xffffff8008087892 */ /* 0x000fe4000f8ec0ff */
[----:B------:R-:W-:Y:S02]  /*3330*/  UIADD3 UR6, UPT, UPT, -UR6, UR13, URZ ;  /* 0x0000000d06067290 */ /* 0x000fe4000fffe1ff */
[----:B------:R-:W-:Y:S01]  /*3340*/  UIADD3 UR8, UPT, UPT, UR16, UR8, URZ ;  /* 0x0000000810087290 */ /* 0x000fe2000fffe0ff */
[----:B------:R-:W1:Y:S03]  /*3350*/  SYNCS.PHASECHK.TRANS64.TRYWAIT P0, [UR7+0xf0], R0 ;  /* 0x0000f000ff0075a7 */ /* 0x000e660008001107 */
[----:B------:R-:W-:Y:S01]  /*3360*/  ULEA UR8, UR6, UR8, 0x14 ;  /* 0x0000000806087291 */ /* 0x000fe2000f8ea0ff */
[----:B-123--:R-:W-:Y:S11]  /*3370*/  @!P0 BRA `(.L_x_58) ;  /* 0x0000004400bc8947 */ /* 0x00eff60003800000 */
.L_x_134:
[----:B------:R-:W-:Y:S01]  /*3380*/  IADD3 R10, PT, PT, R10, 0x1, RZ ;  /* 0x000000010a0a7810 */ /* 0x000fe20007ffe0ff */
[----:B------:R-:W-:Y:S06]  /*3390*/  BRA.U !UP3, `(.L_x_59) ;  /* 0x000000010bc07547 */ /* 0x000fec000b800000 */
[----:B------:R-:W-:Y:S01]  /*33a0*/  UPLOP3.LUT UP4, UPT, UPT, UPT, UPT, 0x40, 0x4 ;  /* 0x000000000004789c */ /* 0x000fe20003f8e870 */
[----:B------:R-:W-:Y:S01]  /*33b0*/  UMOV UR11, UR9 ;  /* 0x00000009000b7c82 */ /* 0x000fe20008000000 */
[----:B------:R-:W-:Y:S01]  /*33c0*/  UMOV UR10, UR4 ;  /* 0x00000004000a7c82 */ /* 0x000fe20008000000 */
[----:B------:R-:W-:-:S08]  /*33d0*/  UMOV UR17, UR12 ;  /* 0x0000000c00117c82 */ /* 0x000fd00008000000 */
.L_x_62:
[----:B------:R-:W-:Y:S02]  /*33e0*/  UIADD3 UR11, UPT, UPT, UR11, 0x1, URZ ;  /* 0x000000010b0b7890 */ /* 0x000fe4000fffe0ff */
[----:B--2---:R-:W-:Y:S02]  /*33f0*/  ULEA UR6, UR17, UR5, 0x3 ;  /* 0x0000000511067291 */ /* 0x004fe4000f8e18ff */
[----:B------:R-:W-:Y:S01]  /*3400*/  UISETP.NE.AND UP0, UPT, UR11, URZ, UPT ;  /* 0x000000ff0b00728c */ /* 0x000fe2000bf05270 */
[----:B---3--:R-:W-:Y:S10]  /*3410*/  @P2 BRA `(.L_x_60) ;  /* 0x00000000000c2947 */ /* 0x008ff40003800000 */
[----:B-1----:R-:W-:Y:S04]  /*3420*/  SHF.L.U32 R3, R8, 0x1f, RZ ;  /* 0x0000001f08037819 */ /* 0x002fe800000006ff */
[----:B------:R-:W1:Y:S02]  /*3430*/  SYNCS.PHASECHK.TRANS64.TRYWAIT P0, [UR6], R3 ;  /* 0x00000003ff0075a7 */ /* 0x000e640008001106 */
[----:B-1----:R-:W-:Y:S05]  /*3440*/  @!P0 BRA `(.L_x_61) ;  /* 0x0000004400a08947 */ /* 0x002fea0003800000 */
.L_x_60:
[----:B------:R-:W-:Y:S01]  /*3450*/  UISETP.NE.AND UP1, UPT, UR10, 0x1, UPT ;  /* 0x000000010a00788c */ /* 0x000fe2000bf25270 */
[----:B------:R-:W-:Y:S01]  /*3460*/  PLOP3.LUT P2, PT, PT, PT, PT, 0x80, 0x8 ;  /* 0x000000000008781c */ /* 0x000fe20003f4f070 */
[----:B------:R-:W-:Y:S02]  /*3470*/  UIADD3 UR12, UPT, UPT, UR17, 0x1, URZ ;  /* 0x00000001110c7890 */ /* 0x000fe4000fffe0ff */
[----:B------:R-:W-:Y:S02]  /*3480*/  ULEA UR28, UR17, UR14, 0xa ;  /* 0x0000000e111c7291 */ /* 0x000fe4000f8e50ff */
[----:B------:R-:W-:Y:S01]  /*3490*/  UISETP.NE.AND UP2, UPT, UR12, 0x8, UPT ;  /* 0x000000080c00788c */ /* 0x000fe2000bf45270 */
[----:B------:R-:W-:Y:S01]  /*34a0*/  PLOP3.LUT P0, PT, PT, PT, UP1, 0x80, 0x8 ;  /* 0x000000000008781c */ /* 0x000fe20003f0f018 */
[----:B------:R-:W-:Y:S02]  /*34b0*/  UIADD3 UR40, UPT, UPT, UR28, 0x100, URZ ;  /* 0x000001001c287890 */ /* 0x000fe4000fffe0ff */
[----:B------:R-:W-:Y:S02]  /*34c0*/  USEL UR27, URZ, 0x1, UP2 ;  /* 0x00000001ff1b7887 */ /* 0x000fe40009000000 */
[----:B------:R-:W-:Y:S02]  /*34d0*/  USEL UR12, UR12, URZ, UP2 ;  /* 0x000000ff0c0c7287 */ /* 0x000fe40009000000 */
[----:B------:R-:W-:Y:S02]  /*34e0*/  UIADD3 UR36, UPT, UPT, UR28, 0x200, URZ ;  /* 0x000002001c247890 */ /* 0x000fe4000fffe0ff */
[----:B------:R-:W-:Y:S01]  /*34f0*/  @UP1 ULEA UR26, UR12, UR5, 0x3 ;  /* 0x000000050c1a1291 */ /* 0x000fe2000f8e18ff */
[----:B------:R-:W-:Y:S01]  /*3500*/  LOP3.LUT R8, R8, UR27, RZ, 0x3c, !PT ;  /* 0x0000001b08087c12 */ /* 0x000fe2000f8e3cff */
[----:B------:R-:W-:Y:S02]  /*3510*/  UIADD3 UR32, UPT, UPT, UR28, 0x300, URZ ;  /* 0x000003001c207890 */ /* 0x000fe4000fffe0ff */
[----:B------:R-:W-:Y:S01]  /*3520*/  UIADD3 UR6, UPT, UPT, UR6, 0x40, URZ ;  /* 0x0000004006067890 */ /* 0x000fe2000fffe0ff */
[----:B-1----:R-:W-:Y:S01]  /*3530*/  @P0 SHF.L.U32 R0, R8, 0x1f, RZ ;  /* 0x0000001f08000819 */ /* 0x002fe200000006ff */
[----:B------:R-:W-:Y:S01]  /*3540*/  UIADD3 UR10, UPT, UPT, UR10, -0x1, URZ ;  /* 0xffffffff0a0a7890 */ /* 0x000fe2000fffe0ff */
[----:B------:R-:W-:Y:S02]  /*3550*/  UMOV UR29, 0x40004040 ;  /* 0x40004040001d7882 */ /* 0x000fe40000000000 */
[----:B------:R2:W3:Y:S01]  /*3560*/  @P0 SYNCS.PHASECHK.TRANS64.TRYWAIT P2, [UR26], R0 ;  /* 0x00000000ff0005a7 */ /* 0x0004e2000804111a */
[----:B------:R-:W-:Y:S01]  /*3570*/  ULEA UR26, UR17, UR15, 0x9 ;  /* 0x0000000f111a7291 */ /* 0x000fe2000f8e48ff */
[----:B------:R-:W-:Y:S01]  /*3580*/  UMOV UR27, 0x80004020 ;  /* 0x80004020001b7882 */ /* 0x000fe20000000000 */
[----:B------:R-:W-:Y:S02]  /*3590*/  UMOV UR41, 0x40004040 ;  /* 0x4000404000297882 */ /* 0x000fe40000000000 */
[----:B------:R-:W-:Y:S02]  /*35a0*/  UIADD3 UR38, UPT, UPT, UR26, 0x80, URZ ;  /* 0x000000801a267890 */ /* 0x000fe4000fffe0ff */
[----:B------:R-:W-:Y:S02]  /*35b0*/  UIADD3 UR34, UPT, UPT, UR26, 0x100, URZ ;  /* 0x000001001a227890 */ /* 0x000fe4000fffe0ff */
[----:B------:R-:W-:Y:S01]  /*35c0*/  UIADD3 UR30, UPT, UPT, UR26, 0x180, URZ ;  /* 0x000001801a1e7890 */ /* 0x000fe2000fffe0ff */
[----:B------:R2:W-:Y:S01]  /*35d0*/  UTCIMMA gdesc[UR26], gdesc[UR28], tmem[UR8], tmem[UR24], idesc[UR25], UP4 ;  /* 0x00ff181c1a0075ea */ /* 0x0005e2000a000108 */
[----:B------:R-:W-:Y:S01]  /*35e0*/  UPLOP3.LUT UP4, UPT, UPT, UPT, UPT, 0x80, 0x8 ;  /* 0x000000000008789c */ /* 0x000fe20003f8f070 */
[----:B------:R-:W-:Y:S01]  /*35f0*/  UMOV UR39, 0x80004020 ;  /* 0x8000402000277882 */ /* 0x000fe20000000000 */
[----:B------:R-:W-:Y:S01]  /*3600*/  UMOV UR37, 0x40004040 ;  /* 0x4000404000257882 */ /* 0x000fe20000000000 */
[----:B------:R2:W-:Y:S01]  /*3610*/  UTCIMMA gdesc[UR38], gdesc[UR40], tmem[UR8], tmem[UR22], idesc[UR23], UPT ;  /* 0x00ff1628260075ea */ /* 0x0005e2000b800108 */
[----:B------:R-:W-:Y:S01]  /*3620*/  UMOV UR35, 0x80004020 ;  /* 0x8000402000237882 */ /* 0x000fe20000000000 */
[----:B------:R-:W-:Y:S01]  /*3630*/  UMOV UR33, 0x40004040 ;  /* 0x4000404000217882 */ /* 0x000fe20000000000 */
[----:B------:R-:W-:Y:S01]  /*3640*/  UMOV UR31, 0x80004020 ;  /* 0x80004020001f7882 */ /* 0x000fe20000000000 */
[----:B------:R2:W-:Y:S01]  /*3650*/  UTCIMMA gdesc[UR34], gdesc[UR36], tmem[UR8], tmem[UR20], idesc[UR21], UPT ;  /* 0x00ff1424220075ea */ /* 0x0005e2000b800108 */
[----:B------:R2:W-:Y:S01]  /*3660*/  UTCIMMA gdesc[UR30], gdesc[UR32], tmem[UR8], tmem[UR18], idesc[UR19], UPT ;  /* 0x00ff12201e0075ea */ /* 0x0005e2000b800108 */
[----:B------:R2:W-:Y:S01]  /*3670*/  UTCBAR [UR6], URZ ;  /* 0x000000ff060073e9 */ /* 0x0005e200080000ff */
[----:B------:R-:W-:Y:S01]  /*3680*/  UMOV UR17, UR12 ;  /* 0x0000000c00117c82 */ /* 0x000fe20008000000 */
[----:B------:R-:W-:Y:S05]  /*3690*/  BRA.U UP0, `(.L_x_62) ;  /* 0xfffffffd00507547 */ /* 0x000fea000b83ffff */
.L_x_59:
[----:B------:R-:W-:Y:S01]  /*36a0*/  UIADD3 UR13, UPT, UPT, UR13, 0x1, URZ ;  /* 0x000000010d0d7890 */ /* 0x000fe2000fffe0ff */
[C---:B------:R-:W-:Y:S01]  /*36b0*/  ISETP.NE.AND P0, PT, R10.reuse, 0x2, PT ;  /* 0x000000020a00780c */ /* 0x040fe20003f05270 */
[----:B------:R-:W-:Y:S02]  /*36c0*/  UIADD3 UR7, UPT, UPT, UR7, 0xd0, URZ ;  /* 0x000000d007077890 */ /* 0x000fe4000fffe0ff */
[----:B------:R-:W-:Y:S01]  /*36d0*/  UISETP.NE.AND UP0, UPT, UR13, 0x4, UPT ;  /* 0x000000040d00788c */ /* 0x000fe2000bf05270 */
[----:B-12---:R-:W-:Y:S02]  /*36e0*/  SEL R0, RZ, 0x1, P0 ;  /* 0x00000001ff007807 */ /* 0x006fe40000000000 */
[----:B------:R-:W-:Y:S01]  /*36f0*/  SEL R10, R10, RZ, P0 ;  /* 0x000000ff0a0a7207 */ /* 0x000fe20000000000 */
[----:B------:R-:W-:Y:S01]  /*3700*/  USEL UR6, URZ, 0x1, UP0 ;  /* 0x00000001ff067887 */ /* 0x000fe20008000000 */
[----:B------:R-:W-:Y:S01]  /*3710*/  LOP3.LUT R9, R9, R0, RZ, 0x3c, !PT ;  /* 0x0000000009097212 */ /* 0x000fe200078e3cff */
[----:B------:R-:W-:Y:S01]  /*3720*/  USEL UR13, UR13, URZ, UP0 ;  /* 0x000000ff0d0d7287 */ /* 0x000fe20008000000 */
[----:B------:R1:W-:Y:S03]  /*3730*/  UTCBAR [UR7], URZ ;  /* 0x000000ff070073e9 */ /* 0x0003e600080000ff */
[----:B------:R-:W-:Y:S01]  /*3740*/  LOP3.LUT R11, R11, UR6, RZ, 0x3c, !PT ;  /* 0x000000060b0b7c12 */ /* 0x000fe2000f8e3cff */
[----:B------:R-:W-:Y:S07]  /*3750*/  @P1 BRA `(.L_x_63) ;  /* 0xfffffff800881947 */ /* 0x000fee000383ffff */
[----:B------:R-:W2:Y:S01]  /*3760*/  S2UR UR4, SR_CgaCtaId ;  /* 0x00000000000479c3 */ /* 0x000ea20000008800 */
[----:B------:R-:W-:Y:S01]  /*3770*/  ELECT P0, URZ, PT ;  /* 0x0000000000ff782f */ /* 0x000fe20003800000 */
[----:B------:R-:W-:Y:S01]  /*3780*/  IMAD.MOV.U32 R0, RZ, RZ, 0x1 ;  /* 0x00000001ff007424 */ /* 0x000fe200078e00ff */
[----:B------:R-:W-:Y:S01]  /*3790*/  UIADD3 UR5, UPT, UPT, UR5, 0xf0, URZ ;  /* 0x000000f005057890 */ /* 0x000fe2000fffe0ff */
[----:B------:R-:W-:Y:S01]  /*37a0*/  SHF.L.U32 R3, R11, 0x1f, RZ ;  /* 0x0000001f0b037819 */ /* 0x000fe200000006ff */
[----:B------:R-:W-:-:S03]  /*37b0*/  UMOV UR6, 0x40 ;  /* 0x0000004000067882 */ /* 0x000fc60000000000 */
[----:B------:R-:W-:Y:S01]  /*37c0*/  UVIRTCOUNT.DEALLOC.SMPOOL 0x80 ;  /* 0x000000800000784c */ /* 0x000fe20000000000 */
[----:B--2---:R-:W-:Y:S02]  /*37d0*/  ULEA UR4, UR4, UR6, 0x18 ;  /* 0x0000000604047291 */ /* 0x004fe4000f8ec0ff */
[----:B------:R-:W-:-:S07]  /*37e0*/  ULEA UR6, UR13, UR5, 0x3 ;  /* 0x000000050d067291 */ /* 0x000fce000f8e18ff */
[----:B------:R2:W-:Y:S02]  /*37f0*/  @P0 STS.U8 [UR4+0x1c], R0 ;  /* 0x00001c00ff000988 */ /* 0x0005e40008000004 */
[----:B------:R-:W4:Y:S02]  /*3800*/  SYNCS.PHASECHK.TRANS64.TRYWAIT P0, [UR6], R3 ;  /* 0x00000003ff0075a7 */ /* 0x000f240008001106 */
[----:B--2-4-:R-:W-:Y:S05]  /*3810*/  @!P0 BRA `(.L_x_64) ;  /* 0x0000004000c48947 */ /* 0x014fea0003800000 */
.L_x_137:
[----:B-1----:R-:W-:-:S04]  /*3820*/  UIADD3 UR7, UPT, UPT, UR13, 0x1, URZ ;  /* 0x000000010d077890 */ /* 0x002fc8000fffe0ff */
[----:B------:R-:W-:-:S04]  /*3830*/  UISETP.NE.AND UP0, UPT, UR7, 0x4, UPT ;  /* 0x000000040700788c */ /* 0x000fc8000bf05270 */
[----:B------:R-:W-:Y:S02]  /*3840*/  USEL UR8, URZ, 0x1, UP0 ;  /* 0x00000001ff087887 */ /* 0x000fe40008000000 */
[----:B------:R-:W-:-:S04]  /*3850*/  USEL UR7, UR7, URZ, UP0 ;  /* 0x000000ff07077287 */ /* 0x000fc80008000000 */
[----:B------:R-:W-:Y:S01]  /*3860*/  ULEA UR6, UR7, UR5, 0x3 ;  /* 0x0000000507067291 */ /* 0x000fe2000f8e18ff */
[----:B------:R-:W-:-:S04]  /*3870*/  LOP3.LUT R2, R11, UR8, RZ, 0x3c, !PT ;  /* 0x000000080b027c12 */ /* 0x000fc8000f8e3cff */
[----:B--2---:R-:W-:-:S04]  /*3880*/  SHF.L.U32 R3, R2, 0x1f, RZ ;  /* 0x0000001f02037819 */ /* 0x004fc800000006ff */
[----:B------:R-:W1:Y:S02]  /*3890*/  SYNCS.PHASECHK.TRANS64.TRYWAIT P0, [UR6], R3 ;  /* 0x00000003ff0075a7 */ /* 0x000e640008001106 */
[----:B-1----:R-:W-:Y:S05]  /*38a0*/  @!P0 BRA `(.L_x_65) ;  /* 0x0000004000b88947 */ /* 0x002fea0003800000 */
.L_x_139:
        /* <DEDUP_REMOVED lines=9> */
.L_x_141:
[----:B------:R-:W-:-:S04]  /*3940*/  UIADD3 UR7, UPT, UPT, UR7, 0x1, URZ ;  /* 0x0000000107077890 */ /* 0x000fc8000fffe0ff */
[----:B------:R-:W-:-:S04]  /*3950*/  UISETP.NE.AND UP0, UPT, UR7, 0x4, UPT ;  /* 0x000000040700788c */ /* 0x000fc8000bf05270 */
[----:B------:R-:W-:Y:S02]  /*3960*/  USEL UR6, URZ, 0x1, UP0 ;  /* 0x00000001ff067887 */ /* 0x000fe40008000000 */
[----:B------:R-:W-:-:S04]  /*3970*/  USEL UR7, UR7, URZ, UP0 ;  /* 0x000000ff07077287 */ /* 0x000fc80008000000 */
[----:B------:R-:W-:Y:S01]  /*3980*/  ULEA UR7, UR7, UR5, 0x3 ;  /* 0x0000000507077291 */ /* 0x000fe2000f8e18ff */
[----:B-1----:R-:W-:-:S04]  /*3990*/  LOP3.LUT R3, R2, UR6, RZ, 0x3c, !PT ;  /* 0x0000000602037c12 */ /* 0x002fc8000f8e3cff */
[----:B------:R-:W-:-:S04]  /*39a0*/  SHF.L.U32 R3, R3, 0x1f, RZ ;  /* 0x0000001f03037819 */ /* 0x000fc800000006ff */
[----:B------:R-:W1:Y:S02]  /*39b0*/  SYNCS.PHASECHK.TRANS64.TRYWAIT P0, [UR7], R3 ;  /* 0x00000003ff0075a7 */ /* 0x000e640008001107 */
[----:B-1----:R-:W-:Y:S05]  /*39c0*/  @!P0 BRA `(.L_x_67) ;  /* 0x0000004000a08947 */ /* 0x002fea0003800000 */
.L_x_143:
[----:B------:R-:W-:Y:S01]  /*39d0*/  NOP ;  /* 0x0000000000007918 */ /* 0x000fe20000000000 */
[----:B-1----:R-:W1:Y:S01]  /*39e0*/  LDS R0, [UR4+0x14] ;  /* 0x00001404ff007984 */ /* 0x002e620008000800 */
[----:B------:R-:W-:Y:S01]  /*39f0*/  ULOP3.LUT UR6, UR16, 0xffff, URZ, 0xc0, !UPT ;  /* 0x0000ffff10067892 */ /* 0x000fe2000f8ec0ff */
[----:B------:R-:W-:Y:S01]  /*3a00*/  UMOV UR8, 0xffff ;  /* 0x0000ffff00087882 */ /* 0x000fe20000000000 */
[----:B------:R-:W-:Y:S02]  /*3a10*/  UMOV UR5, 0x1 ;  /* 0x0000000100057882 */ /* 0x000fe40000000000 */
[----:B------:R-:W-:-:S04]  /*3a20*/  USHF.R.U32.HI UR6, URZ, 0x5, UR6 ;  /* 0x00000005ff067899 */ /* 0x000fc80008011606 */
[----:B------:R-:W-:Y:S02]  /*3a30*/  USHF.L.U32 UR8, UR8, UR6, URZ ;  /* 0x0000000608087299 */ /* 0x000fe400080006ff */
[----:B------:R-:W-:-:S04]  /*3a40*/  USHF.L.U32 UR5, UR5, UR6, URZ ;  /* 0x0000000605057299 */ /* 0x000fc800080006ff */
[----:B-1----:R-:W-:-:S04]  /*3a50*/  LOP3.LUT R0, R0, UR8, RZ, 0xc0, !PT ;  /* 0x0000000800007c12 */ /* 0x002fc8000f8ec0ff */
[----:B------:R-:W-:-:S13]  /*3a60*/  ISETP.NE.AND P0, PT, R0, UR8, PT ;  /* 0x0000000800007c0c */ /* 0x000fda000bf05270 */
[----:B------:R-:W-:Y:S05]  /*3a70*/  @P0 BRA `(.L_x_68) ;  /* 0x0000000000580947 */ /* 0x000fea0003800000 */
[----:B------:R-:W1:Y:S02]  /*3a80*/  LDS R0, [UR4+0x18] ;  /* 0x00001804ff007984 */ /* 0x000e640008000800 */
[----:B-1----:R-:W-:-:S04]  /*3a90*/  LOP3.LUT R0, R0, UR5, RZ, 0xc0, !PT ;  /* 0x0000000500007c12 */ /* 0x002fc8000f8ec0ff */
[----:B------:R-:W-:-:S13]  /*3aa0*/  ISETP.NE.AND P0, PT, R0, UR5, PT ;  /* 0x0000000500007c0c */ /* 0x000fda000bf05270 */
[----:B------:R-:W-:Y:S05]  /*3ab0*/  @P0 BRA `(.L_x_69) ;  /* 0x00000000003c0947 */ /* 0x000fea0003800000 */
[----:B------:R-:W1:Y:S01]  /*3ac0*/  S2R R2, SR_LANEID ;  /* 0x0000000000027919 */ /* 0x000e620000000000 */
[----:B------:R-:W-:Y:S01]  /*3ad0*/  ULOP3.LUT UR8, URZ, UR8, URZ, 0x33, !UPT ;  /* 0x00000008ff087292 */ /* 0x000fe2000f8e33ff */
[----:B------:R-:W-:Y:S01]  /*3ae0*/  LOP3.LUT R4, RZ, UR5, RZ, 0x33, !PT ;  /* 0x00000005ff047c12 */ /* 0x000fe2000f8e33ff */
[----:B------:R-:W-:Y:S02]  /*3af0*/  VOTEU.ANY UR7, UPT, PT ;  /* 0x0000000000077886 */ /* 0x000fe400038e0100 */
[----:B------:R-:W-:Y:S01]  /*3b00*/  UFLO.U32 UR7, UR7 ;  /* 0x00000007000772bd */ /* 0x000fe200080e0000 */
[----:B------:R-:W2:Y:S01]  /*3b10*/  REDUX UR5, R4 ;  /* 0x00000000040573c4 */ /* 0x000ea20000000000 */
[----:B------:R-:W-:-:S06]  /*3b20*/  IMAD.U32 R0, RZ, RZ, UR8 ;  /* 0x00000008ff007e24 */ /* 0x000fcc000f8e00ff */
[----:B------:R4:W-:Y:S01]  /*3b30*/  UTCATOMSWS.AND URZ, UR8 ;  /* 0x0000000800ff79e3 */ /* 0x0009e20008000000 */
[----:B------:R-:W3:Y:S01]  /*3b40*/  REDUX UR6, R0 ;  /* 0x00000000000673c4 */ /* 0x000ee20000000000 */
[----:B-1----:R-:W-:Y:S01]  /*3b50*/  ISETP.EQ.U32.AND P0, PT, R2, UR7, PT ;  /* 0x0000000702007c0c */ /* 0x002fe2000bf02070 */
[----:B--2---:R-:W-:Y:S01]  /*3b60*/  IMAD.U32 R2, RZ, RZ, UR5 ;  /* 0x00000005ff027e24 */ /* 0x004fe2000f8e00ff */
[----:B---3--:R-:W-:-:S11]  /*3b70*/  MOV R3, UR6 ;  /* 0x0000000600037c02 */ /* 0x008fd60008000f00 */
[----:B------:R4:W-:Y:S04]  /*3b80*/  @P0 ATOMS.AND RZ, [UR4+0x14], R3 ;  /* 0x00001403ffff098c */ /* 0x0009e8000a800004 */
[----:B------:R4:W-:Y:S01]  /*3b90*/  @P0 ATOMS.AND RZ, [UR4+0x18], R2 ;  /* 0x00001802ffff098c */ /* 0x0009e2000a800004 */
[----:B------:R-:W-:Y:S05]  /*3ba0*/  BRA `(.L_x_70) ;  /* 0x0000000000147947 */ /* 0x000fea0003800000 */
.L_x_69:
[----:B------:R-:W-:Y:S02]  /*3bb0*/  MOV R2, 0x3bd0 ;  /* 0x00003bd000027802 */ /* 0x000fe40000000f00 */
[----:B---3-5:R-:W-:Y:S05]  /*3bc0*/  CALL.REL.NOINC `($__internal_0_$__cuda_sm10x_tcgen05_guardrail_trap_col_being_dealloced_not_returned_by_alloc) ;  /* 0x0000004000fc7944 */ /* 0x028fea0003c00000 */
[----:B------:R-:W-:Y:S05]  /*3bd0*/  BRA `(.L_x_70) ;  /* 0x0000000000087947 */ /* 0x000fea0003800000 */
.L_x_68:
[----:B------:R-:W-:Y:S02]  /*3be0*/  MOV R2, 0x3c00 ;  /* 0x00003c0000027802 */ /* 0x000fe40000000f00 */
[----:B---3-5:R-:W-:Y:S05]  /*3bf0*/  CALL.REL.NOINC `($__internal_2_$__cuda_sm10x_tcgen05_guardrail_trap_unallocated_columns_being_dealloced) ;  /* 0x0000004400087944 */ /* 0x028fea0003c00000 */
.L_x_70:
[----:B------:R-:W-:Y:S01]  /*3c00*/  NOP ;  /* 0x0000000000007918 */ /* 0x000fe20000000000 */
[----:B----4-:R-:W-:Y:S05]  /*3c10*/  EXIT ;  /* 0x000000000000794d */ /* 0x010fea0003800000 */
.L_x_52:
[----:B------:R-:W-:-:S09]  /*3c20*/  UISETP.NE.OR UP2, UPT, UR8, 0x3, !UP2 ;  /* 0x000000030800788c */ /* 0x000fd2000d745670 */
[----:B------:R-:W-:Y:S05]  /*3c30*/  BRA.U UP2, `(.L_x_71) ;  /* 0x0000000d02407547 */ /* 0x000fea000b800000 */
[----:B------:R-:W1:Y:S01]  /*3c40*/  LDC R0, c[0x0][0xb30] ;  /* 0x0002cc00ff007b82 */ /* 0x000e620000000800 */
[----:B------:R-:W2:Y:S01]  /*3c50*/  LDCU.64 UR8, c[0x0][0x888] ;  /* 0x00011100ff0877ac */ /* 0x000ea20008000a00 */
[----:B------:R-:W-:Y:S02]  /*3c60*/  HFMA2 R29, -RZ, RZ, 0, 0 ;  /* 0x00000000ff1d7431 */ /* 0x000fe400000001ff */
[----:B------:R-:W-:Y:S01]  /*3c70*/  IMAD.MOV.U32 R31, RZ, RZ, 0x1 ;  /* 0x00000001ff1f7424 */ /* 0x000fe200078e00ff */
[----:B------:R-:W-:Y:S01]  /*3c80*/  MOV R23, 0x1000 ;  /* 0x0000100000177802 */ /* 0x000fe20000000f00 */
[----:B------:R-:W4:Y:S01]  /*3c90*/  LDCU.64 UR4, c[0x0][0x890] ;  /* 0x00011200ff0477ac */ /* 0x000f220008000a00 */
[----:B------:R-:W-:Y:S01]  /*3ca0*/  IMAD.MOV.U32 R30, RZ, RZ, RZ ;  /* 0x000000ffff1e7224 */ /* 0x000fe200078e00ff */
[----:B------:R-:W3:Y:S01]  /*3cb0*/  LDC R19, c[0x0][0x370] ;  /* 0x0000dc00ff137b82 */ /* 0x000ee20000000800 */
[----:B------:R-:W-:Y:S01]  /*3cc0*/  UMOV UR7, 0x400 ;  /* 0x0000040000077882 */ /* 0x000fe20000000000 */
[----:B------:R-:W-:-:S02]  /*3cd0*/  UPLOP3.LUT UP1, UPT, UPT, UPT, UPT, 0x40, 0x4 ;  /* 0x000000000004789c */ /* 0x000fc40003f2e870 */
[----:B------:R-:W-:-:S04]  /*3ce0*/  ULEA UR7, UR37, UR7, 0x18 ;  /* 0x0000000725077291 */ /* 0x000fc8000f8ec0ff */
[----:B------:R-:W3:Y:S01]  /*3cf0*/  LDC R2, c[0x0][0xb0c] ;  /* 0x0002c300ff027b82 */ /* 0x000ee20000000800 */
[----:B------:R-:W-:Y:S02]  /*3d00*/  UIADD3 UR13, UPT, UPT, UR7, 0x88, URZ ;  /* 0x00000088070d7890 */ /* 0x000fe4000fffe0ff */
[----:B--2---:R-:W-:Y:S02]  /*3d10*/  UISETP.NE.U32.AND UP2, UPT, UR8, URZ, UPT ;  /* 0x000000ff0800728c */ /* 0x004fe4000bf45070 */
[----:B------:R-:W-:Y:S02]  /*3d20*/  UIADD3 UR17, UPT, UPT, UR7, 0x80, URZ ;  /* 0x0000008007117890 */ /* 0x000fe4000fffe0ff */
[----:B----4-:R-:W-:Y:S01]  /*3d30*/  UISETP.NE.U32.AND UP3, UPT, UR4, URZ, UPT ;  /* 0x000000ff0400728c */ /* 0x010fe2000bf65070 */
[----:B------:R-:W2:Y:S01]  /*3d40*/  LDC R18, c[0x0][0xb20] ;  /* 0x0002c800ff127b82 */ /* 0x000ea20000000800 */
[----:B-1----:R-:W-:Y:S01]  /*3d50*/  ISETP.NE.AND P1, PT, R0, 0x1, PT ;  /* 0x000000010000780c */ /* 0x002fe20003f25270 */
[----:B------:R-:W-:-:S02]  /*3d60*/  UISETP.NE.AND.EX UP2, UPT, UR9, URZ, UPT, UP2 ;  /* 0x000000ff0900728c */ /* 0x000fc4000bf45320 */
[----:B------:R-:W-:Y:S02]  /*3d70*/  UPRMT UR13, UR37, 0x654, UR13 ;  /* 0x00000654250d7896 */ /* 0x000fe4000800000d */
[----:B------:R-:W-:Y:S02]  /*3d80*/  UISETP.NE.AND.EX UP3, UPT, UR5, URZ, UPT, UP3 ;  /* 0x000000ff0500728c */ /* 0x000fe4000bf65330 */
[----:B------:R-:W1:Y:S08]  /*3d90*/  LDC.64 R32, c[0x0][0x348] ;  /* 0x0000d200ff207b82 */ /* 0x000e700000000a00 */
[----:B------:R-:W4:Y:S08]  /*3da0*/  LDC.64 R16, c[0x0][0xb10] ;  /* 0x0002c400ff107b82 */ /* 0x000f300000000a00 */
[----:B------:R-:W1:Y:S08]  /*3db0*/  LDC.64 R6, c[0x0][0xb18] ;  /* 0x0002c600ff067b82 */ /* 0x000e700000000a00 */
[----:B------:R-:W1:Y:S08]  /*3dc0*/  LDC.64 R4, c[0x0][0xb28] ;  /* 0x0002ca00ff047b82 */ /* 0x000e700000000a00 */
[----:B--23--:R-:W1:Y:S02]  /*3dd0*/  LDC R22, c[0x0][0x374] ;  /* 0x0000dd00ff167b82 */ /* 0x00ce640000000800 */
.L_x_80:
[C---:B------:R-:W-:Y:S02]  /*3de0*/  LEA R0, R30.reuse, UR7, 0x3 ;  /* 0x000000071e007c11 */ /* 0x040fe4000f8e18ff */
[----:B------:R-:W-:Y:S02]  /*3df0*/  SHF.L.U32 R3, R29, 0x1f, RZ ;  /* 0x0000001f1d037819 */ /* 0x000fe400000006ff */
[----:B------:R-:W-:Y:S02]  /*3e00*/  LEA R24, R30, UR7, 0x4 ;  /* 0x000000071e187c11 */ /* 0x000fe4000f8e20ff */
[----:B--2---:R-:W2:Y:S02]  /*3e10*/  SYNCS.PHASECHK.TRANS64.TRYWAIT P0, [R0+URZ+0xb0], R3 ;  /* 0x0000b003000075a7 */ /* 0x004ea400080011ff */
[----:B--2---:R-:W-:Y:S05]  /*3e20*/  @!P0 BRA `(.L_x_72) ;  /* 0x0000003c00a08947 */ /* 0x004fea0003800000 */
.L_x_144:
[----:B------:R-:W-:Y:S01]  /*3e30*/  ISETP.GE.AND P0, PT, R40, 0x1, PT ;  /* 0x000000012800780c */ /* 0x000fe20003f06270 */
[----:B------:R-:W3:Y:S01]  /*3e40*/  LDS.128 R24, [R24+0x140] ;  /* 0x0001400018187984 */ /* 0x000ee20000000c00 */
[----:B--2---:R-:W-:Y:S01]  /*3e50*/  VIADD R0, R0, 0xc0 ;  /* 0x000000c000007836 */ /* 0x004fe20000000000 */
[----:B------:R-:W-:Y:S01]  /*3e60*/  @!PT LDS RZ, [RZ] ;  /* 0x00000000fffff984 */ /* 0x000fe20000000800 */
[----:B------:R-:W-:Y:S01]  /*3e70*/  @!PT LDS RZ, [RZ] ;  /* 0x00000000fffff984 */ /* 0x000fe20000000800 */
[----:B------:R-:W-:Y:S01]  /*3e80*/  @!PT LDS RZ, [RZ] ;  /* 0x00000000fffff984 */ /* 0x000fe20000000800 */
[----:B------:R-:W-:Y:S01]  /*3e90*/  @!PT LDS RZ, [RZ] ;  /* 0x00000000fffff984 */ /* 0x000fe20000000800 */
[----:B------:R2:W-:Y:S06]  /*3ea0*/  MEMBAR.ALL.CTA ;  /* 0x0000000000007992 */ /* 0x0005ec0000008000 */
[----:B--2---:R-:W2:Y:S01]  /*3eb0*/  FENCE.VIEW.ASYNC.S ;  /* 0x00000000000073c6 */ /* 0x004ea20000000000 */
[----:B------:R-:W-:Y:S04]  /*3ec0*/  PRMT R0, RZ, 0x654, R0 ;  /* 0x00000654ff007816 */ /* 0x000fe80000000000 */
[----:B--2---:R2:W-:Y:S01]  /*3ed0*/  SYNCS.ARRIVE.TRANS64.RED.A1T0 RZ, [R0+URZ], RZ ;  /* 0x000000ff00ff79a7 */ /* 0x0045e200081004ff */
[----:B---3--:R-:W-:Y:S11]  /*3ee0*/  LOP3.LUT P3, RZ, R26, 0x1, RZ, 0xc0, !PT ;  /* 0x000000011aff7812 */ /* 0x008ff6000786c0ff */
[----:B------:R-:W-:Y:S02]  /*3ef0*/  @!UPT UIADD3 URZ, UPT, UPT, URZ, URZ, URZ ;  /* 0x000000fffffff290 */ /* 0x000fe4000fffe0ff */
[----:B------:R-:W-:Y:S02]  /*3f00*/  @P3 MOV R13, R24 ;  /* 0x00000018000d3202 */ /* 0x000fe40000000f00 */
[----:B------:R-:W-:Y:S01]  /*3f10*/  @P3 LOP3.LUT R8, R25, 0xffff, RZ, 0xc0, !PT ;  /* 0x0000ffff19083812 */ /* 0x000fe200078ec0ff */
[----:B--2---:R-:W-:Y:S06]  /*3f20*/  @!P0 BRA `(.L_x_73) ;  /* 0x0000000000a48947 */ /* 0x004fec0003800000 */
[----:B-1----:R-:W-:Y:S01]  /*3f30*/  IMAD.HI.U32 R35, R22, R7, RZ ;  /* 0x0000000716237227 */ /* 0x002fe200078e00ff */
[----:B------:R-:W-:Y:S02]  /*3f40*/  ISETP.NE.AND P0, PT, R6, 0x1, PT ;  /* 0x000000010600780c */ /* 0x000fe40003f05270 */
[----:B------:R-:W-:Y:S01]  /*3f50*/  ISETP.NE.AND P2, PT, R40, 0x1, PT ;  /* 0x000000012800780c */ /* 0x000fe20003f45270 */
[----:B----4-:R-:W-:Y:S01]  /*3f60*/  IMAD.HI.U32 R34, R19, R16, RZ ;  /* 0x0000001013227227 */ /* 0x010fe200078e00ff */
[----:B------:R-:W-:Y:S02]  /*3f70*/  SHF.R.U32.HI R35, RZ, R18, R35 ;  /* 0x00000012ff237219 */ /* 0x000fe40000011623 */
[----:B------:R-:W-:Y:S01]  /*3f80*/  ISETP.NE.AND P4, PT, R2, 0x1, PT ;  /* 0x000000010200780c */ /* 0x000fe20003f85270 */
[----:B------:R-:W-:Y:S01]  /*3f90*/  IMAD.HI.U32 R36, R13, R16, RZ ;  /* 0x000000100d247227 */ /* 0x000fe200078e00ff */
[----:B------:R-:W-:Y:S02]  /*3fa0*/  SHF.R.U32.HI R34, RZ, R17, R34 ;  /* 0x00000011ff227219 */ /* 0x000fe40000011622 */
[----:B------:R-:W-:Y:S01]  /*3fb0*/  SEL R3, R22, R35, !P0 ;  /* 0x0000002316037207 */ /* 0x000fe20004000000 */
[C---:B------:R-:W-:Y:S01]  /*3fc0*/  IMAD.HI.U32 R35, R8.reuse, R7, RZ ;  /* 0x0000000708237227 */ /* 0x040fe200078e00ff */
[----:B------:R-:W-:Y:S02]  /*3fd0*/  SEL R11, R19, R34, !P4 ;  /* 0x00000022130b7207 */ /* 0x000fe40006000000 */
[----:B------:R-:W-:Y:S01]  /*3fe0*/  SHF.R.U32.HI R36, RZ, R17, R36 ;  /* 0x00000011ff247219 */ /* 0x000fe20000011624 */
[----:B------:R-:W-:Y:S01]  /*3ff0*/  IMAD.HI.U32 R38, R3, R4, RZ ;  /* 0x0000000403267227 */ /* 0x000fe200078e00ff */
[----:B------:R-:W-:Y:S03]  /*4000*/  SHF.R.U32.HI R35, RZ, R18, R35 ;  /* 0x00000012ff237219 */ /* 0x000fe60000011623 */
[----:B------:R-:W-:Y:S01]  /*4010*/  IMAD.HI.U32 R34, R11, R4, RZ ;  /* 0x000000040b227227 */ /* 0x000fe200078e00ff */
[----:B------:R-:W-:Y:S02]  /*4020*/  @P2 SHF.R.U32.HI R3, RZ, R5, R38 ;  /* 0x00000005ff032219 */ /* 0x000fe40000011626 */
[----:B------:R-:W-:Y:S02]  /*4030*/  SEL R9, R8, R35, !P0 ;  /* 0x0000002308097207 */ /* 0x000fe40004000000 */
[----:B------:R-:W-:Y:S01]  /*4040*/  @P2 SHF.R.U32.HI R11, RZ, R5, R34 ;  /* 0x00000005ff0b2219 */ /* 0x000fe20000011622 */
[C---:B------:R-:W-:Y:S01]  /*4050*/  IMAD R10, R40.reuse, R3, RZ ;  /* 0x00000003280a7224 */ /* 0x040fe200078e02ff */
[----:B------:R-:W-:Y:S01]  /*4060*/  SEL R3, R13, R36, !P4 ;  /* 0x000000240d037207 */ /* 0x000fe20006000000 */
[C---:B------:R-:W-:Y:S03]  /*4070*/  IMAD.HI.U32 R14, R9.reuse, R4, RZ ;  /* 0x00000004090e7227 */ /* 0x040fe600078e00ff */
[----:B------:R-:W-:Y:S01]  /*4080*/  ISETP.GE.AND P0, PT, R9, R10, PT ;  /* 0x0000000a0900720c */ /* 0x000fe20003f06270 */
[C---:B------:R-:W-:Y:S01]  /*4090*/  IMAD R12, R40.reuse, R11, RZ ;  /* 0x0000000b280c7224 */ /* 0x040fe200078e02ff */
[-C--:B------:R-:W-:Y:S04]  /*40a0*/  SHF.R.U32.HI R14, RZ, R5.reuse, R14 ;  /* 0x00000005ff0e7219 */ /* 0x080fe8000001160e */
[----:B------:R-:W-:Y:S02]  /*40b0*/  ISETP.GE.OR P0, PT, R3, R12, P0 ;  /* 0x0000000c0300720c */ /* 0x000fe40000706670 */
[----:B------:R-:W-:Y:S05]  /*40c0*/  SEL R15, R9, R14, !P2 ;  /* 0x0000000e090f7207 */ /* 0x000fea0005000000 */
[----:B------:R-:W-:Y:S04]  /*40d0*/  IMAD.MOV R14, RZ, RZ, -R15 ;  /* 0x000000ffff0e7224 */ /* 0x000fe800078e0a0f */
[----:B------:R-:W-:Y:S02]  /*40e0*/  IMAD R14, R40, R14, R9 ;  /* 0x0000000e280e7224 */ /* 0x000fe400078e0209 */
[C---:B------:R-:W-:Y:S05]  /*40f0*/  @!P0 IMAD.HI.U32 R10, R3.reuse, R4, RZ ;  /* 0x00000004030a8227 */ /* 0x040fea00078e00ff */
[----:B------:R-:W-:Y:S04]  /*4100*/  @!P0 SHF.R.U32.HI R10, RZ, R5, R10 ;  /* 0x00000005ff0a8219 */ /* 0x000fe8000001160a */
[----:B------:R-:W-:Y:S01]  /*4110*/  @!P0 SEL R0, R3, R10, !P2 ;  /* 0x0000000a03008207 */ /* 0x000fe20005000000 */
[----:B------:R-:W-:Y:S03]  /*4120*/  IMAD.MOV R10, RZ, RZ, -R3 ;  /* 0x000000ffff0a7224 */ /* 0x000fe600078e0a03 */
[----:B------:R-:W-:Y:S01]  /*4130*/  @!P0 IADD3 R15, PT, PT, R15, -R0, RZ ;  /* 0x800000000f0f8210 */ /* 0x000fe20007ffe0ff */
[----:B------:R-:W-:Y:S01]  /*4140*/  @!P0 IMAD R0, R11, R14, R0 ;  /* 0x0000000e0b008224 */ /* 0x000fe200078e0200 */
[----:B------:R-:W-:Y:S01]  /*4150*/  IADD3 R11, PT, PT, -R9, RZ, RZ ;  /* 0x000000ff090b7210 */ /* 0x000fe20007ffe1ff */
[----:B------:R-:W-:Y:S02]  /*4160*/  IMAD R13, R2, R10, R13 ;  /* 0x0000000a020d7224 */ /* 0x000fe400078e020d */
[----:B------:R-:W-:Y:S02]  /*4170*/  @!P0 IMAD R9, R15, R40, R3 ;  /* 0x000000280f098224 */ /* 0x000fe400078e0203 */
[----:B------:R-:W-:Y:S02]  /*4180*/  @!P0 IMAD.MOV.U32 R3, RZ, RZ, R0 ;  /* 0x000000ffff038224 */ /* 0x000fe400078e0000 */
[----:B------:R-:W-:Y:S02]  /*4190*/  IMAD R8, R6, R11, R8 ;  /* 0x0000000b06087224 */ /* 0x000fe400078e0208 */
[----:B------:R-:W-:Y:S02]  /*41a0*/  IMAD R13, R3, R2, R13 ;  /* 0x00000002030d7224 */ /* 0x000fe400078e020d */
[----:B------:R-:W-:Y:S02]  /*41b0*/  IMAD R8, R9, R6, R8 ;  /* 0x0000000609087224 */ /* 0x000fe400078e0208 */
.L_x_73:
[----:B------:R-:W-:Y:S05]  /*41c0*/  BRA.U UP1, `(.L_x_74) ;  /* 0x0000000101107547 */ /* 0x000fea000b800000 */
[----:B------:R-:W-:Y:S04]  /*41d0*/  MOV R0, UR6 ;  /* 0x0000000600007c02 */ /* 0x000fe80008000f00 */
[----:B------:R-:W-:Y:S04]  /*41e0*/  SHF.L.U32 R3, R0, 0x1f, RZ ;  /* 0x0000001f00037819 */ /* 0x000fe800000006ff */
[----:B------:R-:W2:Y:S02]  /*41f0*/  SYNCS.PHASECHK.TRANS64.TRYWAIT P0, [UR7+0xa8], R3 ;  /* 0x0000a803ff0075a7 */ /* 0x000ea40008001107 */
[----:B--2---:R-:W-:Y:S05]  /*4200*/  @!P0 BRA `(.L_x_75) ;  /* 0x0000003800bc8947 */ /* 0x004fea0003800000 */
.L_x_74:
[----:B------:R-:W-:Y:S02]  /*4210*/  R2UR UR19, R21 ;  /* 0x00000000151372ca */ /* 0x000fe400000e0000 */
[----:B------:R-:W-:Y:S02]  /*4220*/  R2UR UR18, R20 ;  /* 0x00000000141272ca */ /* 0x000fe400000e0000 */
[----:B------:R-:W-:Y:S02]  /*4230*/  ISETP.NE.U32.AND P2, PT, RZ, UR4, PT ;  /* 0x00000004ff007c0c */ /* 0x000fe4000bf45070 */
[----:B------:R-:W-:Y:S02]  /*4240*/  SHF.L.U32 R12, R31, 0x1f, RZ ;  /* 0x0000001f1f0c7819 */ /* 0x000fe400000006ff */
[----:B------:R-:W-:Y:S05]  /*4250*/  ISETP.NE.AND.EX P2, PT, RZ, UR5, PT, P2 ;  /* 0x00000005ff007c0c */ /* 0x000fea000bf45320 */
[----:B------:R-:W-:Y:S02]  /*4260*/  USHF.L.U32 UR19, UR19, 0x6, URZ ;  /* 0x0000000613137899 */ /* 0x000fe400080006ff */
[----:B------:R-:W-:Y:S01]  /*4270*/  USHF.L.U32 UR18, UR18, 0x7, URZ ;  /* 0x0000000712127899 */ /* 0x000fe200080006ff */
[----:B------:R-:W-:Y:S11]  /*4280*/  BRA.U !UP3, `(.L_x_76) ;  /* 0x000000010b347547 */ /* 0x000ff6000b800000 */
[----:B------:R-:W-:Y:S01]  /*4290*/  UPLOP3.LUT UP0, UPT, UPT, UPT, UP2, 0x80, 0x8 ;  /* 0x000000000008789c */ /* 0x000fe20003f0f020 */
[----:B--2---:R-:W-:Y:S02]  /*42a0*/  HFMA2 R0, -RZ, RZ, 0, 5.9604644775390625e-08 ;  /* 0x00000001ff007431 */ /* 0x004fe400000001ff */
[----:B------:R-:W-:Y:S03]  /*42b0*/  IMAD.MOV.U32 R91, RZ, RZ, 0x1 ;  /* 0x00000001ff5b7424 */ /* 0x000fe600078e00ff */
[----:B------:R-:W-:Y:S05]  /*42c0*/  PLOP3.LUT P0, PT, PT, PT, UP0, 0x80, 0x8 ;  /* 0x000000000008781c */ /* 0x000fea0003f0f008 */
[----:B------:R-:W2:Y:S01]  /*42d0*/  @UP0 LDCU.64 UR10, c[0x0][0x888] ;  /* 0x00011100ff0a07ac */ /* 0x000ea20008000a00 */
[----:B------:R-:W-:Y:S07]  /*42e0*/  @UP0 UIMAD UR8, UR36, UR4, URZ ;  /* 0x00000004240802a4 */ /* 0x000fee000f8e02ff */
[----:B------:R-:W-:Y:S01]  /*42f0*/  @!P0 PRMT R91, R0, 0x7610, R91 ;  /* 0x00007610005b8816 */ /* 0x000fe2000000005b */
[----:B--2---:R-:W-:Y:S03]  /*4300*/  @UP0 UIMAD.WIDE UR10, UR8, 0x4, UR10 ;  /* 0x00000004080a08a5 */ /* 0x004fe6000f8e020a */
[----:B------:R-:W2:Y:S03]  /*4310*/  @!UP0 LDCU UR8, c[0x0][0x880] ;  /* 0x00011000ff0887ac */ /* 0x000ea60008000800 */
[----:B------:R-:W-:Y:S01]  /*4320*/  IMAD.U32 R10, RZ, RZ, UR10 ;  /* 0x0000000aff0a7e24 */ /* 0x000fe2000f8e00ff */
[----:B------:R-:W-:Y:S05]  /*4330*/  MOV R11, UR11 ;  /* 0x0000000b000b7c02 */ /* 0x000fea0008000f00 */
[----:B-----5:R3:W5:Y:S02]  /*4340*/  @P0 LDG.E R50, desc[UR46][R10.64] ;  /* 0x0000002e0a320981 */ /* 0x020764000c1e1900 */
[----:B--23--:R-:W-:Y:S07]  /*4350*/  @!P0 IMAD.U32 R50, RZ, RZ, UR8 ;  /* 0x00000008ff328e24 */ /* 0x00cfee000f8e00ff */
.L_x_76:
[----:B-----5:R-:W-:Y:S01]  /*4360*/  @!P2 ISETP.EQ.AND P0, PT, R50, RZ, PT ;  /* 0x000000ff3200a20c */ /* 0x020fe20003f02270 */
[----:B------:R-:W-:Y:S01]  /*4370*/  @!UPT UIADD3 URZ, UPT, UPT, URZ, URZ, URZ ;  /* 0x000000fffffff290 */ /* 0x000fe2000fffe0ff */
[----:B------:R-:W-:Y:S11]  /*4380*/  @!P2 BRA `(.L_x_77) ;  /* 0x000000000014a947 */ /* 0x000ff60003800000 */
[----:B------:R-:W-:Y:S02]  /*4390*/  LOP3.LUT P2, RZ, R91, 0xff, RZ, 0xc0, !PT ;  /* 0x000000ff5bff7812 */ /* 0x000fe4000784c0ff */
[----:B------:R-:W-:Y:S04]  /*43a0*/  PLOP3.LUT P0, PT, PT, PT, UP0, 0x80, 0x8 ;  /* 0x000000000008781c */ /* 0x000fe80003f0f008 */
[----:B------:R-:W-:Y:S07]  /*43b0*/  PLOP3.LUT P0, PT, P0, PT, PT, 0x8, 0x80 ;  /* 0x000000000080781c */ /* 0x000fee000070e170 */
[----:B------:R-:W-:Y:S11]  /*43c0*/  @P2 ISETP.EQ.AND P0, PT, R50, RZ, PT ;  /* 0x000000ff3200220c */ /* 0x000ff60003f02270 */
[----:B------:R-:W-:Y:S02]  /*43d0*/  @!UPT UIADD3 URZ, UPT, UPT, URZ, URZ, URZ ;  /* 0x000000fffffff290 */ /* 0x000fe4000fffe0ff */
.L_x_77:
[----:B------:R-:W3:Y:S01]  /*43e0*/  SYNCS.PHASECHK.TRANS64.TRYWAIT P2, [UR7+0x90], R12 ;  /* 0x0000900cff0075a7 */ /* 0x000ee20008041107 */
[----:B------:R-:W-:Y:S04]  /*43f0*/  ELECT P4, URZ, PT ;  /* 0x0000000000ff782f */ /* 0x000fe80003880000 */
[----:B------:R-:W-:Y:S11]  /*4400*/  PLOP3.LUT P4, PT, P0, P4, PT, 0xf2, 0x2f ;  /* 0x00000000002f781c */ /* 0x000ff60000789e72 */
[----:B------:R-:W-:Y:S02]  /*4410*/  @!UPT UIADD3 URZ, UPT, UPT, URZ, URZ, URZ ;  /* 0x000000fffffff290 */ /* 0x000fe4000fffe0ff */
[----:B-1----:R-:W-:Y:S05]  /*4420*/  @!P4 IADD3 R21, P0, PT, R32, 0x580, RZ ;  /* 0x000005802015c810 */ /* 0x002fea0007f1e0ff */
[----:B------:R-:W-:Y:S01]  /*4430*/  @!P4 IMAD.X R20, RZ, RZ, R33, P0 ;  /* 0x000000ffff14c224 */ /* 0x000fe200000e0621 */
[----:B---3--:R-:W-:Y:S07]  /*4440*/  @!P2 BRA `(.L_x_78) ;  /* 0x000000380044a947 */ /* 0x008fee0003800000 */
.L_x_147:
[----:B------:R-:W3:Y:S01]  /*4450*/  LDC.64 R14, c[0x0][0xb10] ;  /* 0x0002c400ff0e7b82 */ /* 0x000ee20000000a00 */
[----:B------:R-:W-:Y:S01]  /*4460*/  @!P4 R2UR UR8, R20 ;  /* 0x000000001408c2ca */ /* 0x000fe200000e0000 */
[----:B------:R-:W-:Y:S01]  /*4470*/  VOTEU.ALL UP1, P4 ;  /* 0x0000000000ff7886 */ /* 0x000fe20002020000 */
[----:B------:R-:W-:Y:S01]  /*4480*/  @!P4 R2UR UR9, R21 ;  /* 0x000000001509c2ca */ /* 0x000fe200000e0000 */
[----:B------:R-:W-:Y:S01]  /*4490*/  UMOV UR10, 0x0 ;  /* 0x00000000000a7882 */ /* 0x000fe20000000000 */
[----:B------:R-:W-:Y:S03]  /*44a0*/  UMOV UR11, 0x10000000 ;  /* 0x10000000000b7882 */ /* 0x000fe60000000000 */
[----:B------:R-:W5:Y:S01]  /*44b0*/  LDC.64 R10, c[0x0][0xb18] ;  /* 0x0002c600ff0a7b82 */ /* 0x000f620000000a00 */
[----:B------:R-:W-:Y:S01]  /*44c0*/  @!UP1 UIADD3 UR16, UPT, UPT, UR7, 0x200, URZ ;  /* 0x0000020007109890 */ /* 0x000fe2000fffe0ff */
[----:B------:R-:W-:Y:S01]  /*44d0*/  @P3 SHF.R.U32.HI R28, RZ, 0x10, R25 ;  /* 0x00000010ff1c3819 */ /* 0x000fe20000011619 */
[----:B------:R-:W-:Y:S01]  /*44e0*/  VOTEU.ALL UP1, P4 ;  /* 0x0000000000ff7886 */ /* 0x000fe20002020000 */
[----:B------:R-:W-:Y:S01]  /*44f0*/  UMOV UR20, UR36 ;  /* 0x0000002400147c82 */ /* 0x000fe20008000000 */
[----:B------:R-:W-:Y:S03]  /*4500*/  VIADD R30, R30, 0x1 ;  /* 0x000000011e1e7836 */ /* 0x000fe60000000000 */
[----:B--2---:R-:W2:Y:S01]  /*4510*/  @!P1 LDC R0, c[0x0][0xb20] ;  /* 0x0002c800ff009b82 */ /* 0x004ea20000000800 */
[----:B------:R-:W-:Y:S01]  /*4520*/  IMAD.U32 R21, RZ, RZ, UR8 ;  /* 0x00000008ff157e24 */ /* 0x000fe2000f8e00ff */
[----:B------:R-:W-:Y:S06]  /*4530*/  UPRMT UR8, UR37, 0x654, UR17 ;  /* 0x0000065425087896 */ /* 0x000fec0008000011 */
[----:B-1----:R-:W1:Y:S01]  /*4540*/  @!P1 LDC R3, c[0x0][0xb0c] ;  /* 0x0002c300ff039b82 */ /* 0x002e620000000800 */
[----:B------:R-:W-:Y:S01]  /*4550*/  IMAD.U32 R20, RZ, RZ, UR9 ;  /* 0x00000009ff147e24 */ /* 0x000fe2000f8e00ff */
[----:B------:R-:W-:Y:S04]  /*4560*/  @!P4 R2UR UR15, R21 ;  /* 0x00000000150fc2ca */ /* 0x000fe800000e0000 */
[----:B------:R-:W-:Y:S01]  /*4570*/  @!P4 R2UR UR14, R20 ;  /* 0x00000000140ec2ca */ /* 0x000fe200000e0000 */
[----:B------:R-:W-:Y:S11]  /*4580*/  @!P4 IMAD.MOV.U32 R20, RZ, RZ, 0x1000 ;  /* 0x00001000ff14c424 */ /* 0x000ff600078e00ff */
[----:B------:R-:W-:Y:S01]  /*4590*/  @!UPT UIADD3 URZ, UPT, UPT, URZ, URZ, URZ ;  /* 0x000000fffffff290 */ /* 0x000fe2000fffe0ff */
[----:B------:R1:W-:Y:S01]  /*45a0*/  @!UP1 UTMALDG.3D [UR16], [UR14], desc[UR10] ;  /* 0x00000a100e0095b4 */ /* 0x0003e20008011000 */
[----:B------:R1:W-:Y:S02]  /*45b0*/  @!P4 SYNCS.ARRIVE.TRANS64.RED.A0TR RZ, [UR7+0x80], R20 ;  /* 0x00008014ffffc9a7 */ /* 0x0003e40008300407 */
[----:B-1----:R-:W-:Y:S01]  /*45c0*/  @!P1 ISETP.NE.AND P2, PT, R3, 0x1, PT ;  /* 0x000000010300980c */ /* 0x002fe20003f45270 */
[C---:B---3--:R-:W-:Y:S01]  /*45d0*/  @!P1 IMAD.HI.U32 R14, R13.reuse, R14, RZ ;  /* 0x0000000e0d0e9227 */ /* 0x048fe200078e00ff */
[----:B-----5:R-:W-:Y:S03]  /*45e0*/  @!P1 ISETP.NE.AND P0, PT, R10, 0x1, PT ;  /* 0x000000010a00980c */ /* 0x020fe60003f05270 */
[C---:B------:R-:W-:Y:S01]  /*45f0*/  @!P1 IMAD.HI.U32 R11, R8.reuse, R11, RZ ;  /* 0x0000000b080b9227 */ /* 0x040fe200078e00ff */
[----:B------:R-:W-:Y:S04]  /*4600*/  @!P1 SHF.R.U32.HI R14, RZ, R15, R14 ;  /* 0x0000000fff0e9219 */ /* 0x000fe8000001160e */
[----:B--2---:R-:W-:Y:S01]  /*4610*/  @!P1 SHF.R.U32.HI R9, RZ, R0, R11 ;  /* 0x00000000ff099219 */ /* 0x004fe2000001160b */
[----:B------:R-:W-:Y:S01]  /*4620*/  SYNCS.ARRIVE.TRANS64.RED.A1T0 RZ, [UR8], RZ ;  /* 0x000000ffffff79a7 */ /* 0x000fe20008100408 */
[----:B------:R-:W-:Y:S02]  /*4630*/  @!P1 SEL R14, R13, R14, !P2 ;  /* 0x0000000e0d0e9207 */ /* 0x000fe40005000000 */
[----:B------:R-:W-:Y:S01]  /*4640*/  @!P1 SEL R9, R8, R9, !P0 ;  /* 0x0000000908099207 */ /* 0x000fe20004000000 */
[----:B------:R-:W1:Y:S04]  /*4650*/  SYNCS.PHASECHK.TRANS64.TRYWAIT P5, [UR7+0x98], R12 ;  /* 0x0000980cff0075a7 */ /* 0x000e6800080a1107 */
[----:B------:R-:W-:Y:S02]  /*4660*/  @!P1 IMAD.IADD R0, R9, 0x1, -R14 ;  /* 0x0000000109009824 */ /* 0x000fe400078e0a0e */
[----:B------:R-:W-:Y:S02]  /*4670*/  @!P1 IMAD.IADD R9, R14, 0x1, -R9 ;  /* 0x000000010e099824 */ /* 0x000fe400078e0a09 */
[----:B------:R-:W-:Y:S02]  /*4680*/  @!P1 IMAD R13, R0, R3, R13 ;  /* 0x00000003000d9224 */ /* 0x000fe400078e020d */
[----:B------:R-:W-:Y:S01]  /*4690*/  @!P1 IMAD R8, R9, R10, R8 ;  /* 0x0000000a09089224 */ /* 0x000fe200078e0208 */
[----:B-1----:R-:W-:Y:S06]  /*46a0*/  @!P5 BRA `(.L_x_79) ;  /* 0x0000003400c4d947 */ /* 0x002fec0003800000 */
.L_x_149:
[----:B-1----:R-:W-:Y:S01]  /*46b0*/  @!P4 IADD3 R3, P0, PT, R32, 0x580, RZ ;  /* 0x000005802003c810 */ /* 0x002fe20007f1e0ff */
[----:B------:R-:W-:Y:S01]  /*46c0*/  VOTEU.ALL UP1, P4 ;  /* 0x0000000000ff7886 */ /* 0x000fe20002020000 */
[----:B------:R-:W-:Y:S01]  /*46d0*/  UMOV UR20, 0x0 ;  /* 0x0000000000147882 */ /* 0x000fe20000000000 */
[----:B------:R-:W-:Y:S01]  /*46e0*/  UMOV UR21, 0x10000000 ;  /* 0x1000000000157882 */ /* 0x000fe20000000000 */
[----:B------:R-:W-:Y:S01]  /*46f0*/  @!P4 R2UR UR9, R3 ;  /* 0x000000000309c2ca */ /* 0x000fe200000e0000 */
[----:B------:R-:W-:Y:S01]  /*4700*/  @!P4 IMAD.X R0, RZ, RZ, R33, P0 ;  /* 0x000000ffff00c224 */ /* 0x000fe200000e0621 */
[----:B------:R-:W-:Y:S01]  /*4710*/  @!UP1 UIADD3 UR10, UPT, UPT, UR18, 0x40, URZ ;  /* 0x00000040120a9890 */ /* 0x000fe2000fffe0ff */
[----:B------:R-:W-:Y:S01]  /*4720*/  ISETP.NE.AND P0, PT, R30, 0x2, PT ;  /* 0x000000021e00780c */ /* 0x000fe20003f05270 */
[----:B------:R-:W-:Y:S01]  /*4730*/  UMOV UR11, UR19 ;  /* 0x00000013000b7c82 */ /* 0x000fe20008000000 */
[----:B------:R-:W-:Y:S01]  /*4740*/  UMOV UR12, UR36 ;  /* 0x00000024000c7c82 */ /* 0x000fe20008000000 */
[----:B------:R-:W-:Y:S01]  /*4750*/  @!P4 R2UR UR8, R0 ;  /* 0x000000000008c2ca */ /* 0x000fe200000e0000 */
[----:B------:R-:W-:Y:S01]  /*4760*/  IMAD.IADD R20, R8, 0x1, R83 ;  /* 0x0000000108147824 */ /* 0x000fe200078e0253 */
[----:B------:R-:W-:Y:S01]  /*4770*/  @P3 R2UR UR36, R28 ;  /* 0x000000001c2432ca */ /* 0x000fe200000e0000 */
[----:B------:R-:W-:Y:S01]  /*4780*/  IMAD.IADD R21, R13, 0x1, R90 ;  /* 0x000000010d157824 */ /* 0x000fe200078e025a */
[----:B------:R-:W-:Y:S02]  /*4790*/  SEL R0, RZ, 0x1, P0 ;  /* 0x00000001ff007807 */ /* 0x000fe40000000000 */
[----:B------:R-:W-:Y:S01]  /*47a0*/  LOP3.LUT R31, R31, 0x1, RZ, 0x3c, !PT ;  /* 0x000000011f1f7812 */ /* 0x000fe200078e3cff */
[----:B------:R-:W-:Y:S01]  /*47b0*/  IMAD.U32 R10, RZ, RZ, UR9 ;  /* 0x00000009ff0a7e24 */ /* 0x000fe2000f8e00ff */
[----:B------:R-:W-:Y:S01]  /*47c0*/  @!UP1 UIADD3 UR9, UPT, UPT, UR7, 0x88, URZ ;  /* 0x0000008807099890 */ /* 0x000fe2000fffe0ff */
[----:B------:R-:W-:Y:S02]  /*47d0*/  LOP3.LUT R29, R29, R0, RZ, 0x3c, !PT ;  /* 0x000000001d1d7212 */ /* 0x000fe400078e3cff */
[----:B------:R-:W-:Y:S02]  /*47e0*/  SEL R30, R30, RZ, P0 ;  /* 0x000000ff1e1e7207 */ /* 0x000fe40000000000 */
[----:B------:R-:W-:Y:S01]  /*47f0*/  IMAD.U32 R11, RZ, RZ, UR8 ;  /* 0x00000008ff0b7e24 */ /* 0x000fe2000f8e00ff */
[----:B------:R-:W-:Y:S01]  /*4800*/  @!P4 R2UR UR14, R10 ;  /* 0x000000000a0ec2ca */ /* 0x000fe200000e0000 */
[----:B------:R-:W-:Y:S01]  /*4810*/  @!UP1 UIADD3 UR8, UPT, UPT, UR7, 0x1200, URZ ;  /* 0x0000120007089890 */ /* 0x000fe2000fffe0ff */
[----:B------:R-:W-:Y:S02]  /*4820*/  VOTEU.ALL UP1, P4 ;  /* 0x0000000000ff7886 */ /* 0x000fe40002020000 */
[----:B------:R-:W-:Y:S11]  /*4830*/  @!P4 R2UR UR15, R11 ;  /* 0x000000000b0fc2ca */ /* 0x000ff600000e0000 */
[----:B------:R-:W-:Y:S02]  /*4840*/  @!UPT UIADD3 URZ, UPT, UPT, URZ, URZ, URZ ;  /* 0x000000fffffff290 */ /* 0x000fe4000fffe0ff */
[----:B------:R2:W-:Y:S01]  /*4850*/  @!UP1 UTMALDG.3D [UR8], [UR14], desc[UR20] ;  /* 0x000014080e0095b4 */ /* 0x0005e20008011000 */
[----:B------:R2:W-:Y:S01]  /*4860*/  @!P4 SYNCS.ARRIVE.TRANS64.RED.A0TR RZ, [UR7+0x88], R23 ;  /* 0x00008817ffffc9a7 */ /* 0x0005e20008300407 */
[----:B------:R-:W-:Y:S01]  /*4870*/  UPLOP3.LUT UP1, UPT, UPT, UPT, UPT, 0x80, 0x8 ;  /* 0x000000000008789c */ /* 0x000fe20003f2f070 */
[----:B------:R-:W-:Y:S01]  /*4880*/  SYNCS.ARRIVE.TRANS64.RED.A1T0 RZ, [UR13], RZ ;  /* 0x000000ffffff79a7 */ /* 0x000fe2000810040d */
[----:B------:R-:W-:Y:S09]  /*4890*/  @P3 BRA `(.L_x_80) ;  /* 0xfffffff400503947 */ /* 0x000ff2000383ffff */
[----:B------:R-:W-:-:S04]  /*48a0*/  SHF.L.U32 R3, R31, 0x1f, RZ ;  /* 0x0000001f1f037819 */ /* 0x000fc800000006ff */
[----:B------:R-:W1:Y:S02]  /*48b0*/  SYNCS.PHASECHK.TRANS64.TRYWAIT P0, [UR7+0x90], R3 ;  /* 0x00009003ff0075a7 */ /* 0x000e640008001107 */
[----:B-1----:R-:W-:Y:S05]  /*48c0*/  @!P0 BRA `(.L_x_81) ;  /* 0x0000003400548947 */ /* 0x002fea0003800000 */
.L_x_151:
[----:B-1----:R-:W-:-:S07]  /*48d0*/  MOV R0, UR7 ;  /* 0x0000000700007c02 */ /* 0x002fce0008000f00 */
.L_x_82:
[----:B-1----:R-:W-:-:S04]  /*48e0*/  SHF.L.U32 R3, R31, 0x1f, RZ ;  /* 0x0000001f1f037819 */ /* 0x002fc800000006ff */
[----:B------:R1:W3:Y:S03]  /*48f0*/  SYNCS.PHASECHK.TRANS64.TRYWAIT P0, [R0+URZ+0x98], R3 ;  /* 0x00009803000075a7 */ /* 0x0002e600080011ff */
[----:B---3--:R-:W-:Y:S05]  /*4900*/  @!P0 NANOSLEEP.SYNCS 0x989680 ;  /* 0x009896800000895d */ /* 0x008fea0003900000 */
[----:B------:R-:W3:Y:S02]  /*4910*/  @!P0 SYNCS.PHASECHK.TRANS64 P0, [R0+URZ+0x98], R3 ;  /* 0x00009803000085a7 */ /* 0x000ee400080010ff */
[----:B--23--:R-:W-:Y:S05]  /*4920*/  @P0 EXIT ;  /* 0x000000000000094d */ /* 0x00cfea0003800000 */
[----:B------:R-:W-:Y:S05]  /*4930*/  BRA `(.L_x_82) ;  /* 0xfffffffc00e87947 */ /* 0x000fea000383ffff */
.L_x_71:
[----:B------:R-:W-:-:S06]  /*4940*/  UISETP.GE.AND UP1, UPT, UR8, 0x4, UPT ;  /* 0x000000040800788c */ /* 0x000fcc000bf26270 */
[----:B------:R-:W-:-:S13]  /*4950*/  PLOP3.LUT P0, PT, PT, PT, UP1, 0x80, 0x8 ;  /* 0x000000000008781c */ /* 0x000fda0003f0f018 */
[----:B------:R-:W-:Y:S05]  /*4960*/  @!P0 EXIT ;  /* 0x000000000000894d */ /* 0x000fea0003800000 */
[----:B------:R-:W-:Y:S01]  /*4970*/  BAR.SYNC.DEFER_BLOCKING 0x6, 0xa0 ;  /* 0x0182800000007b1d */ /* 0x000fe20000010000 */
[C---:B------:R-:W-:Y:S01]  /*4980*/  IMAD.SHL.U32 R2, R103.reuse, 0x40, RZ ;  /* 0x0000004067027824 */ /* 0x040fe200078e00ff */
[C---:B------:R-:W-:Y:S01]  /*4990*/  LOP3.LUT R105, R103.reuse, 0x60, RZ, 0xc0, !PT ;  /* 0x0000006067697812 */ /* 0x040fe200078ec0ff */
[C---:B------:R-:W-:Y:S02]  /*49a0*/  IMAD.SHL.U32 R95, R103.reuse, 0x20, RZ ;  /* 0x00000020675f7824 */ /* 0x040fe400078e00ff */
[----:B------:R-:W-:Y:S02]  /*49b0*/  HFMA2 R44, -RZ, RZ, 0, 0 ;  /* 0x00000000ff2c7431 */ /* 0x000fe400000001ff */
[C---:B------:R-:W-:Y:S01]  /*49c0*/  IMAD.SHL.U32 R0, R103.reuse, 0x8, RZ ;  /* 0x0000000867007824 */ /* 0x040fe200078e00ff */
[----:B------:R-:W-:Y:S01]  /*49d0*/  UMOV UR49, 0x400 ;  /* 0x0000040000317882 */ /* 0x000fe20000000000 */
[----:B------:R-:W1:Y:S01]  /*49e0*/  LDC R93, c[0x0][0x370] ;  /* 0x0000dc00ff5d7b82 */ /* 0x000e620000000800 */
[----:B------:R-:W-:Y:S01]  /*49f0*/  ULEA UR49, UR37, UR49, 0x18 ;  /* 0x0000003125317291 */ /* 0x000fe2000f8ec0ff */
[----:B------:R-:W-:Y:S01]  /*4a00*/  LOP3.LUT R5, R2, 0x180, RZ, 0xc0, !PT ;  /* 0x0000018002057812 */ /* 0x000fe200078ec0ff */
[----:B------:R-:W-:Y:S01]  /*4a10*/  IMAD.U32 R46, R103, 0x10000, RZ ;  /* 0x00010000672e7824 */ /* 0x000fe200078e00ff */
[----:B------:R-:W-:Y:S01]  /*4a20*/  LOP3.LUT R95, R95, 0xc00, RZ, 0xc0, !PT ;  /* 0x00000c005f5f7812 */ /* 0x000fe200078ec0ff */
[----:B------:R-:W-:Y:S01]  /*4a30*/  UIADD3 UR4, UPT, UPT, UR49, 0x2200, URZ ;  /* 0x0000220031047890 */ /* 0x000fe2000fffe0ff */
[----:B------:R-:W-:Y:S01]  /*4a40*/  LOP3.LUT R0, R5, 0x30, R0, 0xf8, !PT ;  /* 0x0000003005007812 */ /* 0x000fe200078ef800 */
[----:B------:R-:W-:Y:S01]  /*4a50*/  IMAD.SHL.U32 R5, R103, 0x2, RZ ;  /* 0x0000000267057824 */ /* 0x000fe200078e00ff */
[----:B------:R-:W2:Y:S01]  /*4a60*/  LDC R42, c[0x0][0xb0c] ;  /* 0x0002c300ff2a7b82 */ /* 0x000ea20000000800 */
[----:B------:R-:W-:Y:S01]  /*4a70*/  LOP3.LUT R95, R95, 0x40, R2, 0xf8, !PT ;  /* 0x000000405f5f7812 */ /* 0x000fe200078ef802 */
[----:B------:R-:W-:Y:S01]  /*4a80*/  IMAD.MOV.U32 R102, RZ, RZ, RZ ;  /* 0x000000ffff667224 */ /* 0x000fe200078e00ff */
[----:B------:R-:W-:Y:S01]  /*4a90*/  LOP3.LUT R46, R46, 0x600000, RZ, 0xc0, !PT ;  /* 0x006000002e2e7812 */ /* 0x000fe200078ec0ff */
[----:B------:R-:W-:Y:S01]  /*4aa0*/  IMAD.MOV.U32 R107, RZ, RZ, RZ ;  /* 0x000000ffff6b7224 */ /* 0x000fe200078e00ff */
[----:B------:R-:W-:-:S02]  /*4ab0*/  LOP3.LUT R0, R0, 0x20, R5, 0x78, !PT ;  /* 0x0000002000007812 */ /* 0x000fc400078e7805 */
[----:B------:R-:W-:Y:S02]  /*4ac0*/  CS2R R100, SRZ ;  /* 0x0000000000647805 */ /* 0x000fe4000001ff00 */
[----:B------:R-:W-:Y:S01]  /*4ad0*/  LOP3.LUT R95, R95, 0x200, R2, 0xf8, !PT ;  /* 0x000002005f5f7812 */ /* 0x000fe200078ef802 */
[----:B------:R-:W4:Y:S01]  /*4ae0*/  LDC R92, c[0x0][0xb20] ;  /* 0x0002c800ff5c7b82 */ /* 0x000f220000000800 */
[----:B------:R-:W3:Y:S01]  /*4af0*/  LDS R3, [UR49+0x160] ;  /* 0x00016031ff037984 */ /* 0x000ee20008000800 */
[----:B------:R-:W-:Y:S01]  /*4b00*/  LOP3.LUT R103, R103, 0x2, RZ, 0xc0, !PT ;  /* 0x0000000267677812 */ /* 0x000fe200078ec0ff */
[----:B------:R-:W-:Y:S01]  /*4b10*/  IMAD.MOV.U32 R99, RZ, RZ, RZ ;  /* 0x000000ffff637224 */ /* 0x000fe200078e00ff */
[----:B------:R-:W-:Y:S01]  /*4b20*/  LOP3.LUT R95, R95, R0, RZ, 0xfc, !PT ;  /* 0x000000005f5f7212 */ /* 0x000fe200078efcff */
[----:B------:R-:W-:Y:S01]  /*4b30*/  IMAD.U32 R104, RZ, RZ, UR4 ;  /* 0x00000004ff687e24 */ /* 0x000fe2000f8e00ff */
[----:B------:R-:W-:Y:S01]  /*4b40*/  IADD3 R97, PT, PT, -R103, RZ, RZ ;  /* 0x000000ff67617210 */ /* 0x000fe20007ffe1ff */
[----:B------:R-:W1:Y:S01]  /*4b50*/  LDCU.64 UR52, c[0x0][0x348] ;  /* 0x00006900ff3477ac */ /* 0x000e620008000a00 */
[----:B------:R-:W1:Y:S01]  /*4b60*/  LDC R41, c[0x0][0xb30] ;  /* 0x0002cc00ff297b82 */ /* 0x000e620000000800 */
[----:B------:R-:W1:Y:S01]  /*4b70*/  LDCU.64 UR38, c[0x0][0x888] ;  /* 0x00011100ff2677ac */ /* 0x000e620008000a00 */
[----:B------:R-:W1:Y:S06]  /*4b80*/  LDCU.64 UR44, c[0x0][0x890] ;  /* 0x00011200ff2c77ac */ /* 0x000e6c0008000a00 */
[----:B------:R-:W1:Y:S01]  /*4b90*/  LDC.64 R88, c[0x0][0xb10] ;  /* 0x0002c400ff587b82 */ /* 0x000e620000000a00 */
[----:B------:R-:W-:-:S07]  /*4ba0*/  UIADD3 UR48, UPT, UPT, UR49, 0x200, URZ ;  /* 0x0000020031307890 */ /* 0x000fce000fffe0ff */
[----:B------:R-:W1:Y:S08]  /*4bb0*/  LDC.64 R38, c[0x0][0xb18] ;  /* 0x0002c600ff267b82 */ /* 0x000e700000000a00 */
[----:B------:R-:W1:Y:S08]  /*4bc0*/  LDC.64 R36, c[0x0][0xb28] ;  /* 0x0002ca00ff247b82 */ /* 0x000e700000000a00 */
[----:B------:R-:W1:Y:S01]  /*4bd0*/  LDC.64 R86, c[0x0][0x8b0] ;  /* 0x00022c00ff567b82 */ /* 0x000e620000000a00 */
[----:B---3--:R-:W-:-:S07]  /*4be0*/  IMAD.IADD R46, R3, 0x1, R46 ;  /* 0x00000001032e7824 */ /* 0x008fce00078e022e */
[----:B------:R-:W3:Y:S08]  /*4bf0*/  LDC.64 R84, c[0x0][0x8a8] ;  /* 0x00022a00ff547b82 */ /* 0x000ef00000000a00 */
[----:B--2-4-:R-:W1:Y:S02]  /*4c00*/  LDC R94, c[0x0][0x374] ;  /* 0x0000dd00ff5e7b82 */ /* 0x014e640000000800 */
.L_x_108:
[----:B------:R-:W-:Y:S02]  /*4c10*/  LEA R0, R107, UR49, 0x3 ;  /* 0x000000316b007c11 */ /* 0x000fe4000f8e18ff */
[----:B------:R-:W-:Y:S02]  /*4c20*/  SHF.L.U32 R3, R101, 0x1f, RZ ;  /* 0x0000001f65037819 */ /* 0x000fe400000006ff */
[----:B------:R-:W-:Y:S02]  /*4c30*/  LEA R16, R107, UR49, 0x4 ;  /* 0x000000316b107c11 */ /* 0x000fe4000f8e20ff */
[----:B------:R-:W2:Y:S02]  /*4c40*/  SYNCS.PHASECHK.TRANS64.TRYWAIT P0, [R0+URZ+0xb0], R3 ;  /* 0x0000b003000075a7 */ /* 0x000ea400080011ff */
[----:B-12---:R-:W-:Y:S05]  /*4c50*/  @!P0 BRA `(.L_x_83) ;  /* 0x0000003000888947 */ /* 0x006fea0003800000 */
.L_x_152:
[----:B------:R-:W4:Y:S01]  /*4c60*/  LDC.64 R12, c[0x0][0xb10] ;  /* 0x0002c400ff0c7b82 */ /* 0x000f220000000a00 */
[----:B------:R-:W3:Y:S01]  /*4c70*/  LDS.128 R16, [R16+0x140] ;  /* 0x0001400010107984 */ /* 0x000ee20000000c00 */
[----:B-1----:R-:W-:Y:S01]  /*4c80*/  ISETP.NE.AND P1, PT, R41, 0x1, PT ;  /* 0x000000012900780c */ /* 0x002fe20003f25270 */
[----:B--2---:R-:W-:Y:S01]  /*4c90*/  VIADD R0, R0, 0xc0 ;  /* 0x000000c000007836 */ /* 0x004fe20000000000 */
[----:B------:R-:W-:Y:S04]  /*4ca0*/  ISETP.GE.AND P0, PT, R40, 0x1, PT ;  /* 0x000000012800780c */ /* 0x000fe80003f06270 */
[----:B------:R-:W1:Y:S01]  /*4cb0*/  LDC.64 R10, c[0x0][0xb18] ;  /* 0x0002c600ff0a7b82 */ /* 0x000e620000000a00 */
[----:B------:R-:W-:Y:S01]  /*4cc0*/  PRMT R0, RZ, 0x654, R0 ;  /* 0x00000654ff007816 */ /* 0x000fe20000000000 */
[----:B------:R-:W-:Y:S01]  /*4cd0*/  @!PT LDS RZ, [RZ] ;  /* 0x00000000fffff984 */ /* 0x000fe20000000800 */
[----:B------:R-:W-:Y:S01]  /*4ce0*/  @!PT LDS RZ, [RZ] ;  /* 0x00000000fffff984 */ /* 0x000fe20000000800 */
[----:B------:R-:W-:Y:S01]  /*4cf0*/  @!PT LDS RZ, [RZ] ;  /* 0x00000000fffff984 */ /* 0x000fe20000000800 */
[----:B------:R-:W-:Y:S01]  /*4d00*/  @!PT LDS RZ, [RZ] ;  /* 0x00000000fffff984 */ /* 0x000fe20000000800 */
[----:B------:R2:W-:Y:S06]  /*4d10*/  MEMBAR.ALL.CTA ;  /* 0x0000000000007992 */ /* 0x0005ec0000008000 */
[----:B--2---:R-:W2:Y:S01]  /*4d20*/  FENCE.VIEW.ASYNC.S ;  /* 0x00000000000073c6 */ /* 0x004ea20000000000 */
[----:B------:R-:W1:Y:S08]  /*4d30*/  @!P1 LDC R14, c[0x0][0xb20] ;  /* 0x0002c800ff0e9b82 */ /* 0x000e700000000800 */
[----:B------:R-:W1:Y:S01]  /*4d40*/  @!P1 LDC R9, c[0x0][0xb0c] ;  /* 0x0002c300ff099b82 */ /* 0x000e620000000800 */
[----:B--2---:R2:W-:Y:S01]  /*4d50*/  SYNCS.ARRIVE.TRANS64.RED.A1T0 RZ, [R0+URZ], RZ ;  /* 0x000000ff00ff79a7 */ /* 0x0045e200081004ff */
[----:B---3--:R-:W-:Y:S04]  /*4d60*/  LOP3.LUT P4, RZ, R18, 0x1, RZ, 0xc0, !PT ;  /* 0x0000000112ff7812 */ /* 0x008fe8000788c0ff */
[----:B------:R-:W-:Y:S09]  /*4d70*/  P2R R106, PR, RZ, 0x10 ;  /* 0x00000010ff6a7803 */ /* 0x000ff20000000000 */
[----:B------:R-:W-:Y:S02]  /*4d80*/  @P4 MOV R45, R16 ;  /* 0x00000010002d4202 */ /* 0x000fe40000000f00 */
[----:B------:R-:W-:Y:S01]  /*4d90*/  @P4 LOP3.LUT R43, R17, 0xffff, RZ, 0xc0, !PT ;  /* 0x0000ffff112b4812 */ /* 0x000fe200078ec0ff */
[----:B--2-4-:R-:W-:Y:S06]  /*4da0*/  @!P0 BRA `(.L_x_84) ;  /* 0x0000000000a48947 */ /* 0x014fec0003800000 */
[----:B------:R-:W-:Y:S01]  /*4db0*/  IMAD.HI.U32 R23, R94, R39, RZ ;  /* 0x000000275e177227 */ /* 0x000fe200078e00ff */
[----:B------:R-:W-:Y:S02]  /*4dc0*/  ISETP.NE.AND P0, PT, R38, 0x1, PT ;  /* 0x000000012600780c */ /* 0x000fe40003f05270 */
[----:B------:R-:W-:Y:S01]  /*4dd0*/  ISETP.NE.AND P2, PT, R40, 0x1, PT ;  /* 0x000000012800780c */ /* 0x000fe20003f45270 */
[----:B------:R-:W-:Y:S01]  /*4de0*/  IMAD.HI.U32 R22, R93, R88, RZ ;  /* 0x000000585d167227 */ /* 0x000fe200078e00ff */
[----:B------:R-:W-:Y:S02]  /*4df0*/  SHF.R.U32.HI R23, RZ, R92, R23 ;  /* 0x0000005cff177219 */ /* 0x000fe40000011617 */
[----:B------:R-:W-:Y:S01]  /*4e00*/  ISETP.NE.AND P3, PT, R42, 0x1, PT ;  /* 0x000000012a00780c */ /* 0x000fe20003f65270 */
[----:B------:R-:W-:Y:S01]  /*4e10*/  IMAD.HI.U32 R26, R45, R88, RZ ;  /* 0x000000582d1a7227 */ /* 0x000fe200078e00ff */
[----:B------:R-:W-:Y:S02]  /*4e20*/  SHF.R.U32.HI R22, RZ, R89, R22 ;  /* 0x00000059ff167219 */ /* 0x000fe40000011616 */
[----:B------:R-:W-:Y:S01]  /*4e30*/  SEL R3, R94, R23, !P0 ;  /* 0x000000175e037207 */ /* 0x000fe20004000000 */
[----:B------:R-:W-:Y:S01]  /*4e40*/  IMAD.HI.U32 R23, R43, R39, RZ ;  /* 0x000000272b177227 */ /* 0x000fe200078e00ff */
[----:B------:R-:W-:Y:S02]  /*4e50*/  SEL R7, R93, R22, !P3 ;  /* 0x000000165d077207 */ /* 0x000fe40005800000 */
[----:B------:R-:W-:Y:S01]  /*4e60*/  SHF.R.U32.HI R26, RZ, R89, R26 ;  /* 0x00000059ff1a7219 */ /* 0x000fe2000001161a */
[-C--:B------:R-:W-:Y:S04]  /*4e70*/  IMAD.HI.U32 R22, R3, R36.reuse, RZ ;  /* 0x0000002403167227 */ /* 0x080fe800078e00ff */
[----:B------:R-:W-:Y:S01]  /*4e80*/  IMAD.HI.U32 R24, R7, R36, RZ ;  /* 0x0000002407187227 */ /* 0x000fe200078e00ff */
[-C--:B------:R-:W-:Y:S02]  /*4e90*/  @P2 SHF.R.U32.HI R3, RZ, R37.reuse, R22 ;  /* 0x00000025ff032219 */ /* 0x080fe40000011616 */
[----:B------:R-:W-:Y:S02]  /*4ea0*/  SHF.R.U32.HI R22, RZ, R92, R23 ;  /* 0x0000005cff167219 */ /* 0x000fe40000011617 */
[----:B------:R-:W-:Y:S01]  /*4eb0*/  @P2 SHF.R.U32.HI R7, RZ, R37, R24 ;  /* 0x00000025ff072219 */ /* 0x000fe20000011618 */
[C---:B------:R-:W-:Y:S01]  /*4ec0*/  IMAD R2, R40.reuse, R3, RZ ;  /* 0x0000000328027224 */ /* 0x040fe200078e02ff */
[----:B------:R-:W-:Y:S02]  /*4ed0*/  SEL R5, R43, R22, !P0 ;  /* 0x000000162b057207 */ /* 0x000fe40004000000 */
[----:B------:R-:W-:Y:S01]  /*4ee0*/  SEL R3, R45, R26, !P3 ;  /* 0x0000001a2d037207 */ /* 0x000fe20005800000 */
[----:B------:R-:W-:Y:S01]  /*4ef0*/  IMAD R4, R40, R7, RZ ;  /* 0x0000000728047224 */ /* 0x000fe200078e02ff */
[C---:B------:R-:W-:Y:S01]  /*4f00*/  ISETP.GE.AND P0, PT, R5.reuse, R2, PT ;  /* 0x000000020500720c */ /* 0x040fe20003f06270 */
[----:B------:R-:W-:Y:S03]  /*4f10*/  IMAD.HI.U32 R6, R5, R36, RZ ;  /* 0x0000002405067227 */ /* 0x000fe600078e00ff */
[----:B------:R-:W-:Y:S01]  /*4f20*/  ISETP.GE.OR P0, PT, R3, R4, P0 ;  /* 0x000000040300720c */ /* 0x000fe20000706670 */
[----:B------:R-:W-:Y:S01]  /*4f30*/  IMAD.MOV R4, RZ, RZ, -R3 ;  /* 0x000000ffff047224 */ /* 0x000fe200078e0a03 */
[-C--:B------:R-:W-:Y:S03]  /*4f40*/  SHF.R.U32.HI R6, RZ, R37.reuse, R6 ;  /* 0x00000025ff067219 */ /* 0x080fe60000011606 */
[----:B------:R-:W-:Y:S01]  /*4f50*/  IMAD R45, R42, R4, R45 ;  /* 0x000000042a2d7224 */ /* 0x000fe200078e022d */
[----:B------:R-:W-:Y:S05]  /*4f60*/  SEL R15, R5, R6, !P2 ;  /* 0x00000006050f7207 */ /* 0x000fea0005000000 */
[----:B------:R-:W-:Y:S02]  /*4f70*/  IMAD.MOV R6, RZ, RZ, -R15 ;  /* 0x000000ffff067224 */ /* 0x000fe400078e0a0f */
[C---:B------:R-:W-:Y:S04]  /*4f80*/  @!P0 IMAD.HI.U32 R2, R3.reuse, R36, RZ ;  /* 0x0000002403028227 */ /* 0x040fe800078e00ff */
[----:B------:R-:W-:Y:S01]  /*4f90*/  IMAD R6, R40, R6, R5 ;  /* 0x0000000628067224 */ /* 0x000fe200078e0205 */
[----:B------:R-:W-:Y:S04]  /*4fa0*/  @!P0 SHF.R.U32.HI R2, RZ, R37, R2 ;  /* 0x00000025ff028219 */ /* 0x000fe80000011602 */
[----:B------:R-:W-:Y:S02]  /*4fb0*/  @!P0 SEL R0, R3, R2, !P2 ;  /* 0x0000000203008207 */ /* 0x000fe40005000000 */
[----:B------:R-:W-:Y:S02]  /*4fc0*/  IADD3 R2, PT, PT, -R5, RZ, RZ ;  /* 0x000000ff05027210 */ /* 0x000fe40007ffe1ff */
[----:B------:R-:W-:Y:S01]  /*4fd0*/  @!P0 IADD3 R8, PT, PT, R15, -R0, RZ ;  /* 0x800000000f088210 */ /* 0x000fe20007ffe0ff */
[----:B------:R-:W-:Y:S02]  /*4fe0*/  @!P0 IMAD R0, R7, R6, R0 ;  /* 0x0000000607008224 */ /* 0x000fe400078e0200 */
[----:B------:R-:W-:Y:S02]  /*4ff0*/  IMAD R43, R38, R2, R43 ;  /* 0x00000002262b7224 */ /* 0x000fe400078e022b */
[----:B------:R-:W-:Y:S02]  /*5000*/  @!P0 IMAD R5, R8, R40, R3 ;  /* 0x0000002808058224 */ /* 0x000fe400078e0203 */
[----:B------:R-:W-:Y:S04]  /*5010*/  @!P0 IMAD.MOV.U32 R3, RZ, RZ, R0 ;  /* 0x000000ffff038224 */ /* 0x000fe800078e0000 */
[----:B------:R-:W-:Y:S02]  /*5020*/  IMAD R45, R3, R42, R45 ;  /* 0x0000002a032d7224 */ /* 0x000fe400078e022d */
[----:B------:R-:W-:Y:S07]  /*5030*/  IMAD R43, R5, R38, R43 ;  /* 0x00000026052b7224 */ /* 0x000fee00078e022b */
.L_x_84:
[----:B-1----:R-:W-:Y:S01]  /*5040*/  @!P1 ISETP.NE.AND P0, PT, R10, 0x1, PT ;  /* 0x000000010a00980c */ /* 0x002fe20003f05270 */
[----:B------:R-:W-:Y:S01]  /*5050*/  @!P1 IMAD.HI.U32 R0, R45, R12, RZ ;  /* 0x0000000c2d009227 */ /* 0x000fe200078e00ff */
[----:B------:R-:W-:Y:S01]  /*5060*/  @!P1 ISETP.NE.AND P2, PT, R9, 0x1, PT ;  /* 0x000000010900980c */ /* 0x000fe20003f45270 */
[----:B------:R-:W-:Y:S01]  /*5070*/  ULOP3.LUT UP0, URZ, UR48, 0x1b0, URZ, 0xc0, !UPT ;  /* 0x000001b030ff7892 */ /* 0x000fe2000f80c0ff */
[----:B------:R-:W-:Y:S01]  /*5080*/  R2UR UR42, R21 ;  /* 0x00000000152a72ca */ /* 0x000fe200000e0000 */
[----:B------:R-:W-:Y:S01]  /*5090*/  @!P1 IMAD.HI.U32 R3, R43, R11, RZ ;  /* 0x0000000b2b039227 */ /* 0x000fe200078e00ff */
[----:B------:R-:W-:Y:S02]  /*50a0*/  @!P1 SHF.R.U32.HI R0, RZ, R13, R0 ;  /* 0x0000000dff009219 */ /* 0x000fe40000011600 */
[----:B------:R-:W-:Y:S01]  /*50b0*/  R2UR UR41, R20 ;  /* 0x00000000142972ca */ /* 0x000fe200000e0000 */
[----:B------:R-:W-:Y:S01]  /*50c0*/  VIADD R107, R107, 0x1 ;  /* 0x000000016b6b7836 */ /* 0x000fe20000000000 */
[----:B------:R-:W-:Y:S02]  /*50d0*/  @!P1 SHF.R.U32.HI R2, RZ, R14, R3 ;  /* 0x0000000eff029219 */ /* 0x000fe40000011603 */
[----:B------:R-:W-:Y:S02]  /*50e0*/  @!P1 SEL R3, R45, R0, !P2 ;  /* 0x000000002d039207 */ /* 0x000fe40005000000 */
[----:B------:R-:W-:Y:S02]  /*50f0*/  @!P1 SEL R2, R43, R2, !P0 ;  /* 0x000000022b029207 */ /* 0x000fe40004000000 */
[----:B------:R-:W-:Y:S01]  /*5100*/  @P4 SHF.R.U32.HI R98, RZ, 0x10, R17 ;  /* 0x00000010ff624819 */ /* 0x000fe20000011611 */
[----:B------:R-:W-:Y:S02]  /*5110*/  USHF.L.U32 UR42, UR42, 0x6, URZ ;  /* 0x000000062a2a7899 */ /* 0x000fe400080006ff */
[----:B------:R-:W-:Y:S02]  /*5120*/  @!P1 IMAD.IADD R0, R2, 0x1, -R3 ;  /* 0x0000000102009824 */ /* 0x000fe400078e0a03 */
[----:B------:R-:W-:Y:S01]  /*5130*/  @!P1 IMAD.IADD R2, R3, 0x1, -R2 ;  /* 0x0000000103029824 */ /* 0x000fe200078e0a02 */
[----:B------:R-:W-:Y:S01]  /*5140*/  USHF.L.U32 UR41, UR41, 0x7, URZ ;  /* 0x0000000729297899 */ /* 0x000fe200080006ff */
[----:B------:R-:W-:Y:S02]  /*5150*/  @!P1 IMAD R45, R0, R9, R45 ;  /* 0x00000009002d9224 */ /* 0x000fe400078e022d */
[----:B------:R-:W-:Y:S01]  /*5160*/  @!P1 IMAD R43, R2, R10, R43 ;  /* 0x0000000a022b9224 */ /* 0x000fe200078e022b */
[----:B------:R-:W-:Y:S08]  /*5170*/  BRA.U !UP0, `(.L_x_85) ;  /* 0x0000000108407547 */ /* 0x000ff0000b800000 */
[----:B------:R-:W1:Y:S01]  /*5180*/  LDCU.64 UR8, c[0x4][0x80] ;  /* 0x01001000ff0877ac */ /* 0x000e620008000a00 */
[----:B------:R-:W-:Y:S01]  /*5190*/  MOV R3, 0x0 ;  /* 0x0000000000037802 */ /* 0x000fe20000000f00 */
[----:B------:R-:W-:Y:S02]  /*51a0*/  HFMA2 R12, -RZ, RZ, 0, 5.9604644775390625e-08 ;  /* 0x00000001ff0c7431 */ /* 0x000fe400000001ff */
[----:B------:R-:W-:Y:S02]  /*51b0*/  IMAD.MOV.U32 R8, RZ, RZ, 0x70 ;  /* 0x00000070ff087424 */ /* 0x000fe400078e00ff */
[----:B------:R-:W-:Y:S01]  /*51c0*/  IMAD.MOV.U32 R13, RZ, RZ, RZ ;  /* 0x000000ffff0d7224 */ /* 0x000fe200078e00ff */
[----:B------:R-:W2:Y:S01]  /*51d0*/  LDCU.64 UR6, c[0x4][0x88] ;  /* 0x01001100ff0677ac */ /* 0x000ea20008000a00 */
[----:B------:R-:W3:Y:S01]  /*51e0*/  LDC.64 R2, c[0x4][R3] ;  /* 0x0100000003027b82 */ /* 0x000ee20000000a00 */
[----:B------:R-:W4:Y:S01]  /*51f0*/  LDCU.64 UR4, c[0x4][0x8] ;  /* 0x01000100ff0477ac */ /* 0x000f220008000a00 */
[----:B-1----:R-:W-:Y:S01]  /*5200*/  MOV R5, UR9 ;  /* 0x0000000900057c02 */ /* 0x002fe20008000f00 */
[----:B------:R-:W-:Y:S01]  /*5210*/  IMAD.U32 R4, RZ, RZ, UR8 ;  /* 0x00000008ff047e24 */ /* 0x000fe2000f8e00ff */
[----:B--2---:R-:W-:Y:S01]  /*5220*/  MOV R7, UR7 ;  /* 0x0000000700077c02 */ /* 0x004fe20008000f00 */
[----:B------:R-:W-:Y:S01]  /*5230*/  IMAD.U32 R6, RZ, RZ, UR6 ;  /* 0x00000006ff067e24 */ /* 0x000fe2000f8e00ff */
[----:B----4-:R-:W-:Y:S01]  /*5240*/  MOV R11, UR5 ;  /* 0x00000005000b7c02 */ /* 0x010fe20008000f00 */
[----:B------:R-:W-:Y:S02]  /*5250*/  IMAD.U32 R10, RZ, RZ, UR4 ;  /* 0x00000004ff0a7e24 */ /* 0x000fe4000f8e00ff */
[----:B------:R-:W-:Y:S07]  /*5260*/  LEPC R20, `(.L_x_85) ;  /* 0x000000001014794e */ /* 0x000fee0000000000 */
[----:B---3-5:R-:W-:Y:S05]  /*5270*/  CALL.ABS.NOINC R2 ;  /* 0x0000000002007343 */ /* 0x028fea0003c00000 */
.L_x_85:
[----:B------:R-:W-:Y:S01]  /*5280*/  LOP3.LUT P0, RZ, R104, 0x1b0, RZ, 0xc0, !PT ;  /* 0x000001b068ff7812 */ /* 0x000fe2000780c0ff */
[----:B------:R-:W-:Y:S11]  /*5290*/  BSSY.RECONVERGENT B6, `(.L_x_86) ;  /* 0x0000013000067945 */ /* 0x000ff60003800200 */
[----:B------:R-:W-:Y:S01]  /*52a0*/  @!UPT UIADD3 URZ, UPT, UPT, URZ, URZ, URZ ;  /* 0x000000fffffff290 */ /* 0x000fe2000fffe0ff */
[----:B------:R-:W-:Y:S05]  /*52b0*/  @!P0 BRA `(.L_x_87) ;  /* 0x0000000000408947 */ /* 0x000fea0003800000 */
        /* <DEDUP_REMOVED lines=16> */
.L_x_87:
[----:B------:R-:W-:Y:S05]  /*53c0*/  BSYNC.RECONVERGENT B6 ;  /* 0x0000000000067941 */ /* 0x000fea0003800200 */
.L_x_86:
[----:B------:R-:W-:Y:S01]  /*53d0*/  ISETP.NE.U32.AND P4, PT, R86, RZ, PT ;  /* 0x000000ff5600720c */ /* 0x000fe20003f85070 */
[----:B------:R-:W-:Y:S01]  /*53e0*/  UISETP.NE.AND UP2, UPT, UR50, URZ, UPT ;  /* 0x000000ff3200728c */ /* 0x000fe2000bf45270 */
[----:B------:R-:W-:Y:S01]  /*53f0*/  ISETP.NE.U32.AND P2, PT, RZ, UR38, PT ;  /* 0x00000026ff007c0c */ /* 0x000fe2000bf45070 */
[----:B------:R-:W-:Y:S01]  /*5400*/  UISETP.NE.U32.AND UP1, UPT, UR44, URZ, UPT ;  /* 0x000000ff2c00728c */ /* 0x000fe2000bf25070 */
[----:B------:R-:W-:Y:S01]  /*5410*/  ISETP.NE.AND.EX P4, PT, R87, RZ, PT, P4 ;  /* 0x000000ff5700720c */ /* 0x000fe20003f85340 */
[----:B------:R-:W-:Y:S01]  /*5420*/  UPLOP3.LUT UP0, UPT, UPT, UPT, UPT, 0x40, 0x4 ;  /* 0x000000000004789c */ /* 0x000fe20003f0e870 */
[----:B------:R-:W-:Y:S01]  /*5430*/  ISETP.NE.AND.EX P2, PT, RZ, UR39, PT, P2 ;  /* 0x00000027ff007c0c */ /* 0x000fe2000bf45320 */
[----:B------:R-:W-:Y:S01]  /*5440*/  UISETP.NE.AND.EX UP1, UPT, UR45, URZ, UPT, UP1 ;  /* 0x000000ff2d00728c */ /* 0x000fe2000bf25310 */
[----:B------:R-:W-:Y:S04]  /*5450*/  PLOP3.LUT P1, PT, PT, PT, UP2, 0x80, 0x8 ;  /* 0x000000000008781c */ /* 0x000fe80003f2f028 */
[----:B------:R-:W-:Y:S06]  /*5460*/  @UP2 UPLOP3.LUT UP0, UPT, UPT, UPT, UP1, 0x80, 0x8 ;  /* 0x000000000008289c */ /* 0x000fec0003f0f010 */
[----:B------:R-:W-:Y:S01]  /*5470*/  PLOP3.LUT P0, PT, PT, PT, UP0, 0x80, 0x8 ;  /* 0x000000000008781c */ /* 0x000fe20003f0f008 */
[----:B------:R-:W-:Y:S01]  /*5480*/  @!UPT UIADD3 URZ, UPT, UPT, URZ, URZ, URZ ;  /* 0x000000fffffff290 */ /* 0x000fe2000fffe0ff */
[----:B------:R-:W-:Y:S11]  /*5490*/  BRA.U !UP1, `(.L_x_88) ;  /* 0x0000000109387547 */ /* 0x000ff6000b800000 */
[----:B------:R-:W-:Y:S01]  /*54a0*/  UISETP.NE.U32.AND UP0, UPT, UR38, URZ, UPT ;  /* 0x000000ff2600728c */ /* 0x000fe2000bf05070 */
[----:B------:R-:W-:Y:S02]  /*54b0*/  HFMA2 R0, -RZ, RZ, 0, 5.9604644775390625e-08 ;  /* 0x00000001ff007431 */ /* 0x000fe400000001ff */
[----:B------:R-:W-:Y:S01]  /*54c0*/  IMAD.MOV.U32 R91, RZ, RZ, 0x1 ;  /* 0x00000001ff5b7424 */ /* 0x000fe200078e00ff */
[----:B------:R-:W-:Y:S06]  /*54d0*/  UISETP.NE.AND.EX UP0, UPT, UR39, URZ, UPT, UP0 ;  /* 0x000000ff2700728c */ /* 0x000fec000bf05300 */
[----:B------:R-:W-:Y:S05]  /*54e0*/  PLOP3.LUT P3, PT, PT, PT, UP0, 0x80, 0x8 ;  /* 0x000000000008781c */ /* 0x000fea0003f6f008 */
[----:B------:R-:W1:Y:S01]  /*54f0*/  @UP0 LDCU.64 UR6, c[0x0][0x888] ;  /* 0x00011100ff0607ac */ /* 0x000e620008000a00 */
[----:B------:R-:W-:Y:S07]  /*5500*/  @UP0 UIMAD UR4, UR36, UR44, URZ ;  /* 0x0000002c240402a4 */ /* 0x000fee000f8e02ff */
[----:B------:R-:W-:Y:S01]  /*5510*/  @!P3 PRMT R91, R0, 0x7610, R91 ;  /* 0x00007610005bb816 */ /* 0x000fe2000000005b */
[----:B-1----:R-:W-:Y:S03]  /*5520*/  @UP0 UIMAD.WIDE UR6, UR4, 0x4, UR6 ;  /* 0x00000004040608a5 */ /* 0x002fe6000f8e0206 */
[----:B------:R-:W1:Y:S03]  /*5530*/  @!UP0 LDCU UR4, c[0x0][0x880] ;  /* 0x00011000ff0487ac */ /* 0x000e660008000800 */
[----:B------:R-:W-:Y:S01]  /*5540*/  IMAD.U32 R2, RZ, RZ, UR6 ;  /* 0x00000006ff027e24 */ /* 0x000fe2000f8e00ff */
[----:B------:R-:W-:Y:S05]  /*5550*/  MOV R3, UR7 ;  /* 0x0000000700037c02 */ /* 0x000fea0008000f00 */
[----:B-----5:R2:W5:Y:S02]  /*5560*/  @P3 LDG.E R50, desc[UR46][R2.64] ;  /* 0x0000002e02323981 */ /* 0x020564000c1e1900 */
[----:B-12---:R-:W-:Y:S02]  /*5570*/  @!P3 IMAD.U32 R50, RZ, RZ, UR4 ;  /* 0x00000004ff32be24 */ /* 0x006fe4000f8e00ff */
.L_x_88:
[----:B------:R-:W-:Y:S05]  /*5580*/  @!P4 BRA `(.L_x_89) ;  /* 0x000000000020c947 */ /* 0x000fea0003800000 */
[----:B------:R-:W-:Y:S04]  /*5590*/  ISETP.NE.U32.AND P3, PT, R84, RZ, PT ;  /* 0x000000ff5400720c */ /* 0x000fe80003f65070 */
[----:B------:R-:W-:Y:S11]  /*55a0*/  ISETP.NE.AND.EX P3, PT, R85, RZ, PT, P3 ;  /* 0x000000ff5500720c */ /* 0x000ff60003f65330 */
[----:B------:R-:W-:Y:S02]  /*55b0*/  @!UPT UIADD3 URZ, UPT, UPT, URZ, URZ, URZ ;  /* 0x000000fffffff290 */ /* 0x000fe4000fffe0ff */
[----:B------:R-:W1:Y:S01]  /*55c0*/  @P3 LDC.64 R2, c[0x0][0x8a8] ;  /* 0x00022a00ff023b82 */ /* 0x000e620000000a00 */
[----:B------:R-:W-:Y:S04]  /*55d0*/  @P3 IMAD R0, R86, UR36, RZ ;  /* 0x0000002456003c24 */ /* 0x000fe8000f8e02ff */
[----:B-1----:R-:W-:Y:S05]  /*55e0*/  @P3 IMAD.WIDE R2, R0, 0x4, R2 ;  /* 0x0000000400023825 */ /* 0x002fea00078e0202 */
[----:B-----5:R1:W5:Y:S02]  /*55f0*/  @P3 LDG.E R47, desc[UR46][R2.64] ;  /* 0x0000002e022f3981 */ /* 0x020364000c1e1900 */
[----:B-1----:R-:W2:Y:S02]  /*5600*/  @!P3 LDC R47, c[0x0][0x8a0] ;  /* 0x00022800ff2fbb82 */ /* 0x002ea40000000800 */
.L_x_89:
[----:B-----5:R-:W-:Y:S01]  /*5610*/  ISETP.NE.AND P4, PT, R50, RZ, PT ;  /* 0x000000ff3200720c */ /* 0x020fe20003f85270 */
[----:B------:R-:W-:Y:S01]  /*5620*/  BSSY B1, `(.L_x_90) ;  /* 0x0000042000017945 */ /* 0x000fe20003800000 */
[----:B------:R-:W-:Y:S01]  /*5630*/  SEL R9, RZ, 0xffffffff, P2 ;  /* 0xffffffffff097807 */ /* 0x000fe20001000000 */
[----:B------:R-:W-:Y:S01]  /*5640*/  IMAD.MOV.U32 R55, RZ, RZ, 0x1 ;  /* 0x00000001ff377424 */ /* 0x000fe200078e00ff */
[----:B------:R-:W-:Y:S02]  /*5650*/  LOP3.LUT P3, RZ, R91, 0xff, RZ, 0xc0, !PT ;  /* 0x000000ff5bff7812 */ /* 0x000fe4000786c0ff */
[----:B------:R-:W-:Y:S02]  /*5660*/  CS2R R62, SRZ ;  /* 0x00000000003e7805 */ /* 0x000fe4000001ff00 */
[----:B------:R-:W-:Y:S02]  /*5670*/  @P1 SEL R2, RZ, 0xffffffff, P4 ;  /* 0xffffffffff021807 */ /* 0x000fe40002000000 */
[----:B------:R-:W-:Y:S02]  /*5680*/  CS2R R60, SRZ ;  /* 0x00000000003c7805 */ /* 0x000fe4000001ff00 */
[----:B------:R-:W-:Y:S02]  /*5690*/  LEA R0, R100, UR49, 0x3 ;  /* 0x0000003164007c11 */ /* 0x000fe4000f8e18ff */
[----:B------:R-:W-:Y:S02]  /*56a0*/  CS2R R58, SRZ ;  /* 0x00000000003a7805 */ /* 0x000fe4000001ff00 */
[----:B------:R-:W-:Y:S02]  /*56b0*/  @P0 SEL R2, R9, R2, !P3 ;  /* 0x0000000209020207 */ /* 0x000fe40005800000 */
[----:B------:R-:W-:Y:S02]  /*56c0*/  CS2R R56, SRZ ;  /* 0x0000000000387805 */ /* 0x000fe4000001ff00 */
[----:B------:R-:W-:Y:S02]  /*56d0*/  LEA R108, R44, UR49, 0x3 ;  /* 0x000000312c6c7c11 */ /* 0x000fe4000f8e18ff */
[----:B------:R-:W-:Y:S02]  /*56e0*/  @P1 LOP3.LUT R2, R2, 0x1, RZ, 0xc0, !PT ;  /* 0x0000000102021812 */ /* 0x000fe400078ec0ff */
[----:B------:R-:W-:Y:S02]  /*56f0*/  SHF.L.U32 R7, R102, 0x1f, RZ ;  /* 0x0000001f66077819 */ /* 0x000fe400000006ff */
[----:B------:R-:W-:Y:S02]  /*5700*/  ISETP.NE.U32.OR P6, PT, R2, 0x1, !P1 ;  /* 0x000000010200780c */ /* 0x000fe40004fc5470 */
[----:B------:R-:W-:Y:S02]  /*5710*/  PLOP3.LUT P2, PT, PT, PT, UP1, 0x80, 0x8 ;  /* 0x000000000008781c */ /* 0x000fe40003f4f018 */
[C---:B------:R-:W-:Y:S02]  /*5720*/  LEA.HI R5, R44.reuse, R44, RZ, 0x1 ;  /* 0x0000002c2c057211 */ /* 0x040fe400078f08ff */
[----:B------:R-:W-:Y:S02]  /*5730*/  SEL R2, RZ, 0xffffffff, P4 ;  /* 0xffffffffff027807 */ /* 0x000fe40002000000 */
[----:B------:R-:W-:Y:S01]  /*5740*/  P2R R64, PR, RZ, 0x40 ;  /* 0x00000040ff407803 */ /* 0x000fe20000000000 */
[C---:B------:R-:W-:Y:S01]  /*5750*/  IMAD.SHL.U32 R3, R5.reuse, 0x40, RZ ;  /* 0x0000004005037824 */ /* 0x040fe200078e00ff */
[----:B------:R-:W-:Y:S03]  /*5760*/  LOP3.LUT R5, R5, 0xffe, RZ, 0xc0, !PT ;  /* 0x00000ffe05057812 */ /* 0x000fe600078ec0ff */
[----:B------:R-:W-:Y:S02]  /*5770*/  @P6 SHF.L.U32 R11, R99, 0x1f, RZ ;  /* 0x0000001f630b6819 */ /* 0x000fe400000006ff */
[----:B------:R-:W-:Y:S01]  /*5780*/  @P2 SEL R2, R9, R2, !P3 ;  /* 0x0000000209022207 */ /* 0x000fe20005800000 */
[----:B------:R-:W-:Y:S01]  /*5790*/  IMAD.IADD R48, R44, 0x1, -R5 ;  /* 0x000000012c307824 */ /* 0x000fe200078e0a05 */
[----:B------:R-:W1:Y:S01]  /*57a0*/  @P6 SYNCS.PHASECHK.TRANS64.TRYWAIT P1, [R0+URZ+0x80], R11 ;  /* 0x0000800b000065a7 */ /* 0x000e6200080211ff */
[----:B------:R-:W-:Y:S02]  /*57b0*/  LOP3.LUT R3, R3, 0xffffff80, RZ, 0xc0, !PT ;  /* 0xffffff8003037812 */ /* 0x000fe400078ec0ff */
[----:B------:R-:W-:Y:S03]  /*57c0*/  LOP3.LUT R2, R2, 0x1, RZ, 0xc0, !PT ;  /* 0x0000000102027812 */ /* 0x000fe600078ec0ff */
[----:B------:R-:W-:Y:S01]  /*57d0*/  IMAD.IADD R3, R46, 0x1, R3 ;  /* 0x000000012e037824 */ /* 0x000fe200078e0203 */
[----:B------:R-:W-:Y:S03]  /*57e0*/  ISETP.NE.U32.AND P5, PT, R2, 0x1, PT ;  /* 0x000000010200780c */ /* 0x000fe60003fa5070 */
[----:B------:R-:W-:Y:S01]  /*57f0*/  IMAD R48, R48, 0x100000, R3 ;  /* 0x0010000030307824 */ /* 0x000fe200078e0203 */
[----:B------:R-:W-:Y:S01]  /*5800*/  P2R R72, PR, RZ, 0x20 ;  /* 0x00000020ff487803 */ /* 0x000fe20000000000 */
[----:B------:R3:W4:Y:S01]  /*5810*/  SYNCS.PHASECHK.TRANS64.TRYWAIT P0, [R108+URZ+0xd0], R7 ;  /* 0x0000d0076c0075a7 */ /* 0x00072200080011ff */
[----:B-1----:R-:W-:Y:S01]  /*5820*/  @P6 SEL R55, RZ, 0x1, !P1 ;  /* 0x00000001ff376807 */ /* 0x002fe20004800000 */
[----:B---3--:R-:W-:Y:S06]  /*5830*/  @!P6 BRA `(.L_x_91) ;  /* 0x000000000080e947 */ /* 0x008fec0003800000 */
[----:B------:R-:W-:Y:S01]  /*5840*/  @P5 IMAD R4, R100, 0x1000, R95 ;  /* 0x0000100064045824 */ /* 0x000fe200078e025f */
[----:B------:R-:W-:Y:S01]  /*5850*/  ISETP.NE.AND P1, PT, R55, RZ, PT ;  /* 0x000000ff3700720c */ /* 0x000fe20003f25270 */
[----:B------:R-:W-:Y:S01]  /*5860*/  BSSY B0, `(.L_x_92) ;  /* 0x000000b000007945 */ /* 0x000fe20003800000 */
[----:B------:R-:W-:Y:S01]  /*5870*/  CS2R R58, SRZ ;  /* 0x00000000003a7805 */ /* 0x000fe2000001ff00 */
[----:B------:R-:W-:Y:S01]  /*5880*/  @P5 VIADD R2, R4, UR49 ;  /* 0x0000003104025c36 */ /* 0x000fe20008000000 */
[----:B------:R-:W-:Y:S02]  /*5890*/  CS2R R56, SRZ ;  /* 0x0000000000387805 */ /* 0x000fe4000001ff00 */
[----:B------:R-:W-:Y:S02]  /*58a0*/  CS2R R62, SRZ ;  /* 0x00000000003e7805 */ /* 0x000fe4000001ff00 */
[----:B------:R-:W-:Y:S01]  /*58b0*/  CS2R R60, SRZ ;  /* 0x00000000003c7805 */ /* 0x000fe2000001ff00 */
[----:B------:R-:W-:Y:S04]  /*58c0*/  @P5 IMAD R2, R103, -0x10, R2 ;  /* 0xfffffff067025824 */ /* 0x000fe800078e0202 */
[----:B------:R-:W-:Y:S05]  /*58d0*/  @P1 BRA `(.L_x_93) ;  /* 0x00000000000c1947 */ /* 0x000fea0003800000 */
[----:B------:R-:W-:Y:S04]  /*58e0*/  SHF.L.U32 R3, R99, 0x1f, RZ ;  /* 0x0000001f63037819 */ /* 0x000fe800000006ff */
[----:B------:R-:W1:Y:S02]  /*58f0*/  SYNCS.PHASECHK.TRANS64.TRYWAIT P1, [R0+URZ+0x80], R3 ;  /* 0x00008003000075a7 */ /* 0x000e6400080211ff */
[----:B-1----:R-:W-:Y:S05]  /*5900*/  @!P1 BRA `(.L_x_94) ;  /* 0x0000002400709947 */ /* 0x002fea0003800000 */
.L_x_93:
[----:B------:R-:W-:Y:S05]  /*5910*/  BSYNC B0 ;  /* 0x0000000000007941 */ /* 0x000fea0003800000 */
.L_x_92:
[----:B------:R-:W-:Y:S01]  /*5920*/  ISETP.NE.AND P1, PT, R72, RZ, PT ;  /* 0x000000ff4800720c */ /* 0x000fe20003f25270 */
[----:B-1----:R-:W-:Y:S02]  /*5930*/  VIADD R3, R0, 0x90 ;  /* 0x0000009000037836 */ /* 0x002fe40000000000 */
[----:B------:R-:W-:Y:S02]  /*5940*/  IMAD.U32 R0, RZ, RZ, UR37 ;  /* 0x00000025ff007e24 */ /* 0x000fe4000f8e00ff */
[----:B------:R-:W-:Y:S03]  /*5950*/  VIADD R100, R100, 0x1 ;  /* 0x0000000164647836 */ /* 0x000fe60000000000 */
[----:B------:R-:W-:Y:S05]  /*5960*/  PRMT R0, R0, 0x654, R3 ;  /* 0x0000065400007816 */ /* 0x000fea0000000003 */
[----:B------:R1:W3:Y:S04]  /*5970*/  @P1 LDS.128 R56, [R4+UR49+0x200] ;  /* 0x0002003104381984 */ /* 0x0002e80008000c00 */
[----:B------:R1:W1:Y:S01]  /*5980*/  @P1 LDS.128 R60, [R2+0x210] ;  /* 0x00021000023c1984 */ /* 0x0002620000000c00 */
[C---:B------:R-:W-:Y:S01]  /*5990*/  ISETP.NE.AND P1, PT, R100.reuse, 0x2, PT ;  /* 0x000000026400780c */ /* 0x040fe20003f25270 */
[----:B------:R-:W-:Y:S01]  /*59a0*/  @!PT LDS RZ, [RZ] ;  /* 0x00000000fffff984 */ /* 0x000fe20000000800 */
[----:B------:R-:W-:Y:S01]  /*59b0*/  @!PT LDS RZ, [RZ] ;  /* 0x00000000fffff984 */ /* 0x000fe20000000800 */
[----:B------:R-:W-:Y:S01]  /*59c0*/  @!PT LDS RZ, [RZ] ;  /* 0x00000000fffff984 */ /* 0x000fe20000000800 */
[----:B------:R-:W-:Y:S01]  /*59d0*/  @!PT LDS RZ, [RZ] ;  /* 0x00000000fffff984 */ /* 0x000fe20000000800 */
[----:B------:R5:W-:Y:S06]  /*59e0*/  MEMBAR.ALL.CTA ;  /* 0x0000000000007992 */ /* 0x000bec0000008000 */
[----:B-----5:R-:W5:Y:S01]  /*59f0*/  FENCE.VIEW.ASYNC.S ;  /* 0x00000000000073c6 */ /* 0x020f620000000000 */
[----:B------:R-:W-:Y:S01]  /*5a00*/  SEL R100, R100, RZ, P1 ;  /* 0x000000ff64647207 */ /* 0x000fe20000800000 */
[----:B-----5:R5:W-:Y:S02]  /*5a10*/  SYNCS.ARRIVE.TRANS64.RED.A1T0 RZ, [R0+URZ], RZ ;  /* 0x000000ff00ff79a7 */ /* 0x020be400081004ff */
[----:B-----5:R-:W-:Y:S04]  /*5a20*/  SEL R0, RZ, 0x1, P1 ;  /* 0x00000001ff007807 */ /* 0x020fe80000800000 */
[----:B---3--:R-:W-:Y:S02]  /*5a30*/  LOP3.LUT R99, R99, R0, RZ, 0x3c, !PT ;  /* 0x0000000063637212 */ /* 0x008fe400078e3cff */
.L_x_91:
[----:B------:R-:W-:Y:S05]  /*5a40*/  BSYNC B1 ;  /* 0x0000000000017941 */ /* 0x000fea0003800000 */
.L_x_90:
[----:B------:R-:W-:Y:S04]  /*5a50*/  SHF.R.U32.HI R3, RZ, 0x15, R48 ;  /* 0x00000015ff037819 */ /* 0x000fe80000011630 */
[----:B------:R-:W-:Y:S01]  /*5a60*/  LOP3.LUT P1, RZ, R3, 0x3, R96, 0x48, !PT ;  /* 0x0000000303ff7812 */ /* 0x000fe20007824860 */
[----:B------:R-:W-:Y:S01]  /*5a70*/  @!UPT UIADD3 URZ, UPT, UPT, URZ, URZ, URZ ;  /* 0x000000fffffff290 */ /* 0x000fe2000fffe0ff */
[----:B----4-:R-:W-:Y:S11]  /*5a80*/  @P0 BRA `(.L_x_95) ;  /* 0x0000000000080947 */ /* 0x010ff60003800000 */
[----:B------:R-:W3:Y:S02]  /*5a90*/  SYNCS.PHASECHK.TRANS64.TRYWAIT P0, [R108+URZ+0xd0], R7 ;  /* 0x0000d0076c0075a7 */ /* 0x000ee400080011ff */
[----:B---3--:R-:W-:Y:S05]  /*5aa0*/  @!P0 BRA `(.L_x_96) ;  /* 0x00000024001c8947 */ /* 0x008fea0003800000 */
.L_x_95:
[----:B------:R-:W-:Y:S05]  /*5ab0*/  @!P1 BRA `(.L_x_97) ;  /* 0x0000000000409947 */ /* 0x000fea0003800000 */
[----:B------:R-:W4:Y:S01]  /*5ac0*/  LDCU.64 UR8, c[0x4][0x70] ;  /* 0x01000e00ff0877ac */ /* 0x000f220008000a00 */
[----:B------:R-:W-:Y:S01]  /*5ad0*/  MOV R3, 0x0 ;  /* 0x0000000000037802 */ /* 0x000fe20000000f00 */
[----:B------:R-:W-:Y:S02]  /*5ae0*/  HFMA2 R12, -RZ, RZ, 0, 5.9604644775390625e-08 ;  /* 0x00000001ff0c7431 */ /* 0x000fe400000001ff */
[----:B------:R-:W-:Y:S02]  /*5af0*/  IMAD.MOV.U32 R8, RZ, RZ, 0x192 ;  /* 0x00000192ff087424 */ /* 0x000fe400078e00ff */
[----:B------:R-:W-:Y:S01]  /*5b00*/  IMAD.MOV.U32 R13, RZ, RZ, RZ ;  /* 0x000000ffff0d7224 */ /* 0x000fe200078e00ff */
[----:B------:R-:W3:Y:S01]  /*5b10*/  LDCU.64 UR6, c[0x4][0x78] ;  /* 0x01000f00ff0677ac */ /* 0x000ee20008000a00 */
[----:B-1----:R-:W1:Y:S01]  /*5b20*/  LDC.64 R2, c[0x4][R3] ;  /* 0x0100000003027b82 */ /* 0x002e620000000a00 */
[----:B------:R-:W5:Y:S01]  /*5b30*/  LDCU.64 UR4, c[0x4][0x10] ;  /* 0x01000200ff0477ac */ /* 0x000f620008000a00 */
[----:B----4-:R-:W-:Y:S01]  /*5b40*/  MOV R5, UR9 ;  /* 0x0000000900057c02 */ /* 0x010fe20008000f00 */
[----:B------:R-:W-:Y:S01]  /*5b50*/  IMAD.U32 R4, RZ, RZ, UR8 ;  /* 0x00000008ff047e24 */ /* 0x000fe2000f8e00ff */
[----:B---3--:R-:W-:Y:S01]  /*5b60*/  MOV R7, UR7 ;  /* 0x0000000700077c02 */ /* 0x008fe20008000f00 */
[----:B------:R-:W-:Y:S01]  /*5b70*/  IMAD.U32 R6, RZ, RZ, UR6 ;  /* 0x00000006ff067e24 */ /* 0x000fe2000f8e00ff */
[----:B-----5:R-:W-:Y:S01]  /*5b80*/  MOV R11, UR5 ;  /* 0x00000005000b7c02 */ /* 0x020fe20008000f00 */
[----:B------:R-:W-:Y:S02]  /*5b90*/  IMAD.U32 R10, RZ, RZ, UR4 ;  /* 0x00000004ff0a7e24 */ /* 0x000fe4000f8e00ff */
[----:B------:R-:W-:Y:S07]  /*5ba0*/  LEPC R20, `(.L_x_97) ;  /* 0x000000001014794e */ /* 0x000fee0000000000 */
[----:B-12---:R-:W-:Y:S05]  /*5bb0*/  CALL.ABS.NOINC R2 ;  /* 0x0000000002007343 */ /* 0x006fea0003c00000 */
.L_x_97:
[----:B------:R-:W-:Y:S05]  /*5bc0*/  WARPSYNC.ALL ;  /* 0x0000000000007948 */ /* 0x000fea0003800000 */
[----:B------:R-:W-:Y:S01]  /*5bd0*/  R2UR UR4, R48 ;  /* 0x00000000300472ca */ /* 0x000fe200000e0000 */
[----:B------:R-:W-:Y:S01]  /*5be0*/  BSSY.RECONVERGENT B0, `(.L_x_98) ;  /* 0x00000a0000007945 */ /* 0x000fe20003800200 */
[C---:B------:R-:W-:Y:S02]  /*5bf0*/  SHF.L.U32 R51, R56.reuse, 0x10, RZ ;  /* 0x0000001038337819 */ /* 0x040fe400000006ff */
[C---:B------:R-:W-:Y:S02]  /*5c00*/  PRMT R49, R56.reuse, 0x8880, RZ ;  /* 0x0000888038317816 */ /* 0x040fe400000000ff */
[----:B------:R-:W-:Y:S02]  /*5c10*/  SHF.R.S32.HI R51, RZ, 0x18, R51 ;  /* 0x00000018ff337819 */ /* 0x000fe40000011433 */
[----:B------:R-:W-:Y:S02]  /*5c20*/  SHF.L.U32 R52, R56, 0x8, RZ ;  /* 0x0000000838347819 */ /* 0x000fe400000006ff */
[C---:B------:R-:W-:Y:S02]  /*5c30*/  PRMT R54, R58.reuse, 0x8880, RZ ;  /* 0x000088803a367816 */ /* 0x040fe400000000ff */
[----:B------:R-:W-:Y:S01]  /*5c40*/  SHF.L.U32 R53, R58, 0x8, RZ ;  /* 0x000000083a357819 */ /* 0x000fe200000006ff */
[----:B-1-3--:R-:W-:Y:S01]  /*5c50*/  LDTM.16dp32bit_t0_t15.x32 R4, tmem[UR4] ;  /* 0x00000004000479ee */ /* 0x00afe20008a80000 */
[----:B------:R-:W2:Y:S01]  /*5c60*/  LDTM.16dp32bit_t16_t31.x32 R4, tmem[UR4+0x20] ;  /* 0x00002004000479ee */ /* 0x000ea20008aa0000 */
[----:B------:R-:W-:Y:S02]  /*5c70*/  ISETP.NE.AND P6, PT, R64, RZ, PT ;  /* 0x000000ff4000720c */ /* 0x000fe40003fc5270 */
[----:B------:R-:W-:Y:S02]  /*5c80*/  IADD3 R74, PT, PT, R95, UR49, RZ ;  /* 0x000000315f4a7c10 */ /* 0x000fe4000fffe0ff */
[----:B------:R-:W-:Y:S02]  /*5c90*/  SHF.L.U32 R73, R97, 0x4, RZ ;  /* 0x0000000461497819 */ /* 0x000fe400000006ff */
[----:B------:R-:W-:Y:S02]  /*5ca0*/  SHF.R.S32.HI R53, RZ, 0x18, R53 ;  /* 0x00000018ff357819 */ /* 0x000fe40000011435 */
[----:B------:R-:W-:Y:S02]  /*5cb0*/  IADD3 R112, PT, PT, R74, R73, RZ ;  /* 0x000000494a707210 */ /* 0x000fe40007ffe0ff */
[----:B------:R-:W-:Y:S01]  /*5cc0*/  ISETP.NE.AND P0, PT, R105, RZ, PT ;  /* 0x000000ff6900720c */ /* 0x000fe20003f05270 */
[C---:B--2---:R-:W-:Y:S02]  /*5cd0*/  IMAD R0, R47.reuse, R4, RZ ;  /* 0x000000042f007224 */ /* 0x044fe400078e02ff */
[----:B------:R-:W-:Y:S02]  /*5ce0*/  IMAD R2, R47, R5, RZ ;  /* 0x000000052f027224 */ /* 0x000fe400078e02ff */
[----:B------:R-:W-:Y:S01]  /*5cf0*/  IMAD R0, R49, R50, R0 ;  /* 0x0000003231007224 */ /* 0x000fe200078e0200 */
[----:B------:R-:W-:Y:S01]  /*5d00*/  SHF.R.S32.HI R49, RZ, 0x18, R52 ;  /* 0x00000018ff317819 */ /* 0x000fe20000011434 */
[----:B------:R-:W-:Y:S01]  /*5d10*/  IMAD R3, R47, R6, RZ ;  /* 0x000000062f037224 */ /* 0x000fe200078e02ff */
[----:B------:R-:W-:Y:S01]  /*5d20*/  SHF.L.U32 R52, R57, 0x10, RZ ;  /* 0x0000001039347819 */ /* 0x000fe200000006ff */
[-C--:B------:R-:W-:Y:S01]  /*5d30*/  IMAD R2, R51, R50.reuse, R2 ;  /* 0x0000003233027224 */ /* 0x080fe200078e0202 */
[----:B------:R-:W-:Y:S01]  /*5d40*/  SHF.R.S32.HI R51, RZ, 0x18, R56 ;  /* 0x00000018ff337819 */ /* 0x000fe20000011438 */
[----:B------:R-:W-:Y:S02]  /*5d50*/  IMAD R7, R47, R7, RZ ;  /* 0x000000072f077224 */ /* 0x000fe400078e02ff */
[-C--:B------:R-:W-:Y:S01]  /*5d60*/  IMAD R3, R49, R50.reuse, R3 ;  /* 0x0000003231037224 */ /* 0x080fe200078e0203 */
[----:B------:R-:W-:Y:S01]  /*5d70*/  PRMT R49, R57, 0x8880, RZ ;  /* 0x0000888039317816 */ /* 0x000fe200000000ff */
[----:B------:R-:W-:Y:S01]  /*5d80*/  IMAD R7, R51, R50, R7 ;  /* 0x0000003233077224 */ /* 0x000fe200078e0207 */
[----:B------:R-:W-:Y:S01]  /*5d90*/  SHF.R.S32.HI R51, RZ, 0x18, R52 ;  /* 0x00000018ff337819 */ /* 0x000fe20000011434 */
[----:B------:R-:W-:Y:S02]  /*5da0*/  IMAD R4, R47, R8, RZ ;  /* 0x000000082f047224 */ /* 0x000fe400078e02ff */
[----:B------:R-:W-:Y:S01]  /*5db0*/  IMAD.SHL.U32 R52, R57, 0x100, RZ ;  /* 0x0000010039347824 */ /* 0x000fe200078e00ff */
[----:B------:R-:W-:Y:S01]  /*5dc0*/  I2IP.S8.S32.SAT R65, R7, R3, RZ ;  /* 0x0000000307417239 */ /* 0x000fe200000014ff */
[----:B------:R-:W-:Y:S02]  /*5dd0*/  IMAD R5, R47, R9, RZ ;  /* 0x000000092f057224 */ /* 0x000fe400078e02ff */
[----:B------:R-:W-:Y:S01]  /*5de0*/  IMAD R4, R49, R50, R4 ;  /* 0x0000003231047224 */ /* 0x000fe200078e0204 */
[----:B------:R-:W-:Y:S01]  /*5df0*/  SHF.R.S32.HI R49, RZ, 0x18, R52 ;  /* 0x00000018ff317819 */ /* 0x000fe20000011434 */
[----:B------:R-:W-:Y:S01]  /*5e00*/  IMAD R6, R47, R10, RZ ;  /* 0x0000000a2f067224 */ /* 0x000fe200078e02ff */
[----:B------:R-:W-:Y:S01]  /*5e10*/  I2IP.S8.S32.SAT R64, R2, R0, R65 ;  /* 0x0000000002407239 */ /* 0x000fe20000001441 */
[-C--:B------:R-:W-:Y:S01]  /*5e20*/  IMAD R5, R51, R50.reuse, R5 ;  /* 0x0000003233057224 */ /* 0x080fe200078e0205 */
[----:B------:R-:W-:Y:S01]  /*5e30*/  SHF.L.U32 R52, R58, 0x10, RZ ;  /* 0x000000103a347819 */ /* 0x000fe200000006ff */
[----:B------:R-:W-:Y:S01]  /*5e40*/  IMAD R11, R47, R11, RZ ;  /* 0x0000000b2f0b7224 */ /* 0x000fe200078e02ff */
[----:B------:R-:W-:Y:S01]  /*5e50*/  SHF.R.S32.HI R51, RZ, 0x18, R57 ;  /* 0x00000018ff337819 */ /* 0x000fe20000011439 */
[----:B------:R-:W-:Y:S01]  /*5e60*/  IMAD R6, R49, R50, R6 ;  /* 0x0000003231067224 */ /* 0x000fe200078e0206 */
[----:B------:R-:W-:Y:S01]  /*5e70*/  SHF.R.S32.HI R52, RZ, 0x18, R52 ;  /* 0x00000018ff347819 */ /* 0x000fe20000011434 */
[C---:B------:R-:W-:Y:S02]  /*5e80*/  IMAD R8, R47.reuse, R12, RZ ;  /* 0x0000000c2f087224 */ /* 0x040fe400078e02ff */
[----:B------:R-:W-:Y:S02]  /*5e90*/  IMAD.MOV.U32 R49, RZ, RZ, R54 ;  /* 0x000000ffff317224 */ /* 0x000fe400078e0036 */
[----:B------:R-:W-:Y:S02]  /*5ea0*/  IMAD R9, R47, R13, RZ ;  /* 0x0000000d2f097224 */ /* 0x000fe400078e02ff */
[----:B------:R-:W-:Y:S01]  /*5eb0*/  IMAD R11, R51, R50, R11 ;  /* 0x00000032330b7224 */ /* 0x000fe200078e020b */
[----:B------:R-:W-:Y:S01]  /*5ec0*/  SHF.R.S32.HI R51, RZ, 0x18, R58 ;  /* 0x00000018ff337819 */ /* 0x000fe2000001143a */
[----:B------:R-:W-:Y:S02]  /*5ed0*/  IMAD R10, R47, R14, RZ ;  /* 0x0000000e2f0a7224 */ /* 0x000fe400078e02ff */
[----:B------:R-:W-:Y:S01]  /*5ee0*/  IMAD R8, R49, R50, R8 ;  /* 0x0000003231087224 */ /* 0x000fe200078e0208 */
[----:B------:R-:W-:Y:S01]  /*5ef0*/  I2IP.S8.S32.SAT R65, R11, R6, RZ ;  /* 0x000000060b417239 */ /* 0x000fe200000014ff */
[----:B------:R-:W-:Y:S01]  /*5f00*/  IMAD R15, R47, R15, RZ ;  /* 0x0000000f2f0f7224 */ /* 0x000fe200078e02ff */
[----:B------:R-:W-:Y:S01]  /*5f10*/  PRMT R49, R59, 0x8880, RZ ;  /* 0x000088803b317816 */ /* 0x000fe200000000ff */
[----:B------:R-:W-:Y:S01]  /*5f20*/  IMAD R9, R52, R50, R9 ;  /* 0x0000003234097224 */ /* 0x000fe200078e0209 */
[----:B------:R-:W-:Y:S01]  /*5f30*/  I2IP.S8.S32.SAT R65, R5, R4, R65 ;  /* 0x0000000405417239 */ /* 0x000fe20000001441 */
[-C--:B------:R-:W-:Y:S01]  /*5f40*/  IMAD R10, R53, R50.reuse, R10 ;  /* 0x00000032350a7224 */ /* 0x080fe200078e020a */
[----:B------:R-:W-:Y:S01]  /*5f50*/  SHF.L.U32 R53, R59, 0x8, RZ ;  /* 0x000000083b357819 */ /* 0x000fe200000006ff */
[----:B------:R-:W-:Y:S01]  /*5f60*/  IMAD R15, R51, R50, R15 ;  /* 0x00000032330f7224 */ /* 0x000fe200078e020f */
[----:B------:R-:W-:Y:S01]  /*5f70*/  SHF.L.U32 R51, R59, 0x10, RZ ;  /* 0x000000103b337819 */ /* 0x000fe200000006ff */
[C---:B------:R-:W-:Y:S01]  /*5f80*/  IMAD R12, R47.reuse, R16, RZ ;  /* 0x000000102f0c7224 */ /* 0x040fe200078e02ff */
[----:B------:R-:W-:Y:S01]  /*5f90*/  SHF.R.S32.HI R53, RZ, 0x18, R53 ;  /* 0x00000018ff357819 */ /* 0x000fe20000011435 */
[C---:B------:R-:W-:Y:S01]  /*5fa0*/  IMAD R13, R47.reuse, R17, RZ ;  /* 0x000000112f0d7224 */ /* 0x040fe200078e02ff */
[----:B------:R-:W-:Y:S01]  /*5fb0*/  SHF.R.S32.HI R51, RZ, 0x18, R51 ;  /* 0x00000018ff337819 */ /* 0x000fe20000011433 */
[----:B------:R-:W-:Y:S01]  /*5fc0*/  IMAD R14, R47, R18, RZ ;  /* 0x000000122f0e7224 */ /* 0x000fe200078e02ff */
[----:B------:R-:W-:Y:S01]  /*5fd0*/  I2IP.S8.S32.SAT R66, R15, R10, RZ ;  /* 0x0000000a0f427239 */ /* 0x000fe200000014ff */
[----:B------:R-:W-:Y:S01]  /*5fe0*/  IMAD R12, R49, R50, R12 ;  /* 0x00000032310c7224 */ /* 0x000fe200078e020c */
[----:B------:R-:W-:Y:S01]  /*5ff0*/  SHF.R.S32.HI R49, RZ, 0x18, R59 ;  /* 0x00000018ff317819 */ /* 0x000fe2000001143b */
[----:B------:R-:W-:Y:S01]  /*6000*/  IMAD R19, R47, R19, RZ ;  /* 0x000000132f137224 */ /* 0x000fe200078e02ff */
[----:B------:R-:W-:Y:S01]  /*6010*/  I2IP.S8.S32.SAT R66, R9, R8, R66 ;  /* 0x0000000809427239 */ /* 0x000fe20000001442 */
[-C--:B------:R-:W-:Y:S01]  /*6020*/  IMAD R13, R51, R50.reuse, R13 ;  /* 0x00000032330d7224 */ /* 0x080fe200078e020d */
[C---:B------:R-:W-:Y:S01]  /*6030*/  PRMT R51, R60.reuse, 0x8880, RZ ;  /* 0x000088803c337816 */ /* 0x040fe200000000ff */
[-C--:B------:R-:W-:Y:S01]  /*6040*/  IMAD R14, R53, R50.reuse, R14 ;  /* 0x00000032350e7224 */ /* 0x080fe200078e020e */
[----:B------:R-:W-:Y:S01]  /*6050*/  PRMT R53, R61, 0x8880, RZ ;  /* 0x000088803d357816 */ /* 0x000fe200000000ff */
[----:B------:R-:W-:Y:S01]  /*6060*/  IMAD R19, R49, R50, R19 ;  /* 0x0000003231137224 */ /* 0x000fe200078e0213 */
[----:B------:R-:W-:Y:S01]  /*6070*/  MOV R49, R51 ;  /* 0x0000003300317202 */ /* 0x000fe20000000f00 */
[----:B------:R-:W-:Y:S02]  /*6080*/  IMAD R16, R47, R20, RZ ;  /* 0x000000142f107224 */ /* 0x000fe400078e02ff */
[C---:B------:R-:W-:Y:S01]  /*6090*/  IMAD.U32 R52, R60.reuse, 0x10000, RZ ;  /* 0x000100003c347824 */ /* 0x040fe200078e00ff */
[----:B------:R-:W-:Y:S01]  /*60a0*/  I2IP.S8.S32.SAT R67, R19, R14, RZ ;  /* 0x0000000e13437239 */ /* 0x000fe200000014ff */
[----:B------:R-:W-:Y:S01]  /*60b0*/  IMAD R16, R49, R50, R16 ;  /* 0x0000003231107224 */ /* 0x000fe200078e0210 */
[----:B------:R-:W-:Y:S01]  /*60c0*/  SHF.L.U32 R49, R60, 0x8, RZ ;  /* 0x000000083c317819 */ /* 0x000fe200000006ff */
[C---:B------:R-:W-:Y:S01]  /*60d0*/  IMAD R17, R47.reuse, R21, RZ ;  /* 0x000000152f117224 */ /* 0x040fe200078e02ff */
[----:B------:R-:W-:Y:S01]  /*60e0*/  SHF.R.S32.HI R51, RZ, 0x18, R52 ;  /* 0x00000018ff337819 */ /* 0x000fe20000011434 */
[C---:B------:R-:W-:Y:S01]  /*60f0*/  IMAD R18, R47.reuse, R22, RZ ;  /* 0x000000162f127224 */ /* 0x040fe200078e02ff */
[----:B------:R-:W-:Y:S01]  /*6100*/  SHF.R.S32.HI R49, RZ, 0x18, R49 ;  /* 0x00000018ff317819 */ /* 0x000fe20000011431 */
[----:B------:R-:W-:Y:S01]  /*6110*/  IMAD R23, R47, R23, RZ ;  /* 0x000000172f177224 */ /* 0x000fe200078e02ff */
[----:B------:R-:W-:Y:S01]  /*6120*/  I2IP.S8.S32.SAT R67, R13, R12, R67 ;  /* 0x0000000c0d437239 */ /* 0x000fe20000001443 */
[----:B------:R-:W-:Y:S01]  /*6130*/  IMAD R17, R51, R50, R17 ;  /* 0x0000003233117224 */ /* 0x000fe200078e0211 */
[C---:B------:R-:W-:Y:S01]  /*6140*/  SHF.L.U32 R52, R61.reuse, 0x10, RZ ;  /* 0x000000103d347819 */ /* 0x040fe200000006ff */
[----:B------:R-:W-:Y:S01]  /*6150*/  IMAD.SHL.U32 R54, R61, 0x100, RZ ;  /* 0x000001003d367824 */ /* 0x000fe200078e00ff */
[----:B------:R-:W-:Y:S01]  /*6160*/  SHF.R.S32.HI R51, RZ, 0x18, R60 ;  /* 0x00000018ff337819 */ /* 0x000fe2000001143c */
[----:B------:R-:W-:Y:S01]  /*6170*/  IMAD R20, R47, R24, RZ ;  /* 0x000000182f147224 */ /* 0x000fe200078e02ff */
[----:B------:R1:W-:Y:S01]  /*6180*/  STS.128 [R95+UR49+0x2200], R64 ;  /* 0x002200405f007988 */ /* 0x0003e20008000c31 */
[-C--:B------:R-:W-:Y:S01]  /*6190*/  IMAD R18, R49, R50.reuse, R18 ;  /* 0x0000003231127224 */ /* 0x080fe200078e0212 */
[----:B------:R-:W-:Y:S01]  /*61a0*/  SHF.R.S32.HI R52, RZ, 0x18, R52 ;  /* 0x00000018ff347819 */ /* 0x000fe20000011434 */
[----:B------:R-:W-:Y:S01]  /*61b0*/  IMAD R21, R47, R25, RZ ;  /* 0x000000192f157224 */ /* 0x000fe200078e02ff */
[----:B------:R-:W-:Y:S01]  /*61c0*/  SHF.R.S32.HI R49, RZ, 0x18, R54 ;  /* 0x00000018ff317819 */ /* 0x000fe20000011436 */
[----:B------:R-:W-:Y:S01]  /*61d0*/  IMAD R23, R51, R50, R23 ;  /* 0x0000003233177224 */ /* 0x000fe200078e0217 */
[----:B------:R-:W-:Y:S01]  /*61e0*/  SHF.R.S32.HI R51, RZ, 0x18, R61 ;  /* 0x00000018ff337819 */ /* 0x000fe2000001143d */
[----:B------:R-:W-:Y:S01]  /*61f0*/  IMAD R22, R47, R26, RZ ;  /* 0x0000001a2f167224 */ /* 0x000fe200078e02ff */
[----:B------:R-:W-:Y:S01]  /*6200*/  SHF.R.S32.HI R54, RZ, 0x18, R63 ;  /* 0x00000018ff367819 */ /* 0x000fe2000001143f */
[----:B------:R-:W-:Y:S01]  /*6210*/  IMAD R20, R53, R50, R20 ;  /* 0x0000003235147224 */ /* 0x000fe200078e0214 */
[----:B------:R-:W-:Y:S01]  /*6220*/  I2IP.S8.S32.SAT R68, R23, R18, RZ ;  /* 0x0000001217447239 */ /* 0x000fe200000014ff */
[----:B------:R-:W-:Y:S01]  /*6230*/  IMAD R27, R47, R27, RZ ;  /* 0x0000001b2f1b7224 */ /* 0x000fe200078e02ff */
[----:B------:R-:W-:Y:S01]  /*6240*/  SHF.L.U32 R53, R62, 0x8, RZ ;  /* 0x000000083e357819 */ /* 0x000fe200000006ff */
[-C--:B------:R-:W-:Y:S01]  /*6250*/  IMAD R21, R52, R50.reuse, R21 ;  /* 0x0000003234157224 */ /* 0x080fe200078e0215 */
[C---:B------:R-:W-:Y:S01]  /*6260*/  SHF.L.U32 R52, R62.reuse, 0x10, RZ ;  /* 0x000000103e347819 */ /* 0x040fe200000006ff */
[----:B------:R-:W-:Y:S01]  /*6270*/  IMAD R22, R49, R50, R22 ;  /* 0x0000003231167224 */ /* 0x000fe200078e0216 */
[----:B------:R-:W-:Y:S01]  /*6280*/  PRMT R49, R62, 0x8880, RZ ;  /* 0x000088803e317816 */ /* 0x000fe200000000ff */
[----:B------:R-:W-:Y:S01]  /*6290*/  IMAD R24, R47, R28, RZ ;  /* 0x0000001c2f187224 */ /* 0x000fe200078e02ff */
[----:B------:R-:W-:Y:S01]  /*62a0*/  I2IP.S8.S32.SAT R68, R17, R16, R68 ;  /* 0x0000001011447239 */ /* 0x000fe20000001444 */
[----:B------:R-:W-:Y:S01]  /*62b0*/  IMAD R27, R51, R50, R27 ;  /* 0x00000032331b7224 */ /* 0x000fe200078e021b */
[----:B------:R-:W-:Y:S01]  /*62c0*/  SHF.R.S32.HI R51, RZ, 0x18, R52 ;  /* 0x00000018ff337819 */ /* 0x000fe20000011434 */
[C---:B------:R-:W-:Y:S01]  /*62d0*/  IMAD R25, R47.reuse, R29, RZ ;  /* 0x0000001d2f197224 */ /* 0x040fe200078e02ff */
[----:B------:R-:W-:Y:S01]  /*62e0*/  SHF.R.S32.HI R53, RZ, 0x18, R53 ;  /* 0x00000018ff357819 */ /* 0x000fe20000011435 */
[----:B------:R-:W-:Y:S01]  /*62f0*/  IMAD R26, R47, R30, RZ ;  /* 0x0000001e2f1a7224 */ /* 0x000fe200078e02ff */
[----:B------:R-:W-:Y:S01]  /*6300*/  I2IP.S8.S32.SAT R69, R27, R22, RZ ;  /* 0x000000161b457239 */ /* 0x000fe200000014ff */
[-C--:B------:R-:W-:Y:S01]  /*6310*/  IMAD R24, R49, R50.reuse, R24 ;  /* 0x0000003231187224 */ /* 0x080fe200078e0218 */
[----:B------:R-:W-:Y:S01]  /*6320*/  SHF.L.U32 R52, R63, 0x10, RZ ;  /* 0x000000103f347819 */ /* 0x000fe200000006ff */
[----:B------:R-:W-:Y:S01]  /*6330*/  IMAD R25, R51, R50, R25 ;  /* 0x0000003233197224 */ /* 0x000fe200078e0219 */
[----:B------:R-:W-:Y:S01]  /*6340*/  I2IP.S8.S32.SAT R69, R21, R20, R69 ;  /* 0x0000001415457239 */ /* 0x000fe20000001445 */
[----:B------:R-:W-:Y:S01]  /*6350*/  IMAD R26, R53, R50, R26 ;  /* 0x00000032351a7224 */ /* 0x000fe200078e021a */
[----:B------:R-:W-:Y:S01]  /*6360*/  SHF.R.S32.HI R49, RZ, 0x18, R62 ;  /* 0x00000018ff317819 */ /* 0x000fe2000001143e */
[----:B------:R-:W-:Y:S01]  /*6370*/  IMAD R31, R47, R31, RZ ;  /* 0x0000001f2f1f7224 */ /* 0x000fe200078e02ff */
[C---:B------:R-:W-:Y:S01]  /*6380*/  PRMT R51, R63.reuse, 0x8880, RZ ;  /* 0x000088803f337816 */ /* 0x040fe200000000ff */
[----:B------:R-:W-:Y:S01]  /*6390*/  IMAD.SHL.U32 R53, R63, 0x100, RZ ;  /* 0x000001003f357824 */ /* 0x000fe200078e00ff */
[----:B------:R-:W-:Y:S01]  /*63a0*/  SHF.R.S32.HI R52, RZ, 0x18, R52 ;  /* 0x00000018ff347819 */ /* 0x000fe20000011434 */
[C---:B------:R-:W-:Y:S02]  /*63b0*/  IMAD R28, R47.reuse, R32, RZ ;  /* 0x000000202f1c7224 */ /* 0x040fe400078e02ff */
[----:B------:R-:W-:Y:S01]  /*63c0*/  IMAD R29, R47, R33, RZ ;  /* 0x000000212f1d7224 */ /* 0x000fe200078e02ff */
[----:B------:R-:W-:Y:S01]  /*63d0*/  SHF.R.S32.HI R53, RZ, 0x18, R53 ;  /* 0x00000018ff357819 */ /* 0x000fe20000011435 */
[-C--:B------:R-:W-:Y:S02]  /*63e0*/  IMAD R31, R49, R50.reuse, R31 ;  /* 0x00000032311f7224 */ /* 0x080fe400078e021f */
[----:B------:R-:W-:Y:S02]  /*63f0*/  IMAD R28, R51, R50, R28 ;  /* 0x00000032331c7224 */ /* 0x000fe400078e021c */
[----:B------:R-:W-:Y:S01]  /*6400*/  IMAD R30, R47, R34, RZ ;  /* 0x000000222f1e7224 */ /* 0x000fe200078e02ff */
[----:B------:R-:W-:Y:S01]  /*6410*/  I2IP.S8.S32.SAT R75, R31, R26, RZ ;  /* 0x0000001a1f4b7239 */ /* 0x000fe200000014ff */
[----:B------:R-:W-:Y:S02]  /*6420*/  IMAD R29, R52, R50, R29 ;  /* 0x00000032341d7224 */ /* 0x000fe400078e021d */
[----:B------:R-:W-:Y:S01]  /*6430*/  IMAD R35, R47, R35, RZ ;  /* 0x000000232f237224 */ /* 0x000fe200078e02ff */
[----:B------:R-:W-:Y:S01]  /*6440*/  I2IP.S8.S32.SAT R70, R25, R24, R75 ;  /* 0x0000001819467239 */ /* 0x000fe2000000144b */
[-C--:B------:R-:W-:Y:S01]  /*6450*/  IMAD R30, R53, R50.reuse, R30 ;  /* 0x00000032351e7224 */ /* 0x080fe200078e021e */
[----:B------:R-:W-:Y:S01]  /*6460*/  LEA R75, R100, UR49, 0x3 ;  /* 0x00000031644b7c11 */ /* 0x000fe2000f8e18ff */
[----:B------:R-:W-:Y:S05]  /*6470*/  IMAD R35, R54, R50, R35 ;  /* 0x0000003236237224 */ /* 0x000fea00078e0223 */
[----:B------:R-:W-:Y:S04]  /*6480*/  I2IP.S8.S32.SAT R76, R35, R30, RZ ;  /* 0x0000001e234c7239 */ /* 0x000fe800000014ff */
[----:B------:R-:W-:Y:S02]  /*6490*/  I2IP.S8.S32.SAT R71, R29, R28, R76 ;  /* 0x0000001c1d477239 */ /* 0x000fe4000000144c */
[----:B------:R-:W-:Y:S03]  /*64a0*/  @P6 SHF.L.U32 R76, R99, 0x1f, RZ ;  /* 0x0000001f634c6819 */ /* 0x000fe600000006ff */
[----:B------:R1:W-:Y:S01]  /*64b0*/  STS.128 [R112+0x2210], R68 ;  /* 0x0022104470007388 */ /* 0x0003e20000000c00 */
[----:B------:R-:W-:Y:S01]  /*64c0*/  @!PT LDS RZ, [RZ] ;  /* 0x00000000fffff984 */ /* 0x000fe20000000800 */
[----:B------:R-:W-:Y:S01]  /*64d0*/  @!PT LDS RZ, [RZ] ;  /* 0x00000000fffff984 */ /* 0x000fe20000000800 */
[----:B------:R-:W-:Y:S01]  /*64e0*/  @!PT LDS RZ, [RZ] ;  /* 0x00000000fffff984 */ /* 0x000fe20000000800 */
[----:B------:R-:W-:Y:S01]  /*64f0*/  @!PT LDS RZ, [RZ] ;  /* 0x00000000fffff984 */ /* 0x000fe20000000800 */
[----:B------:R2:W-:Y:S07]  /*6500*/  MEMBAR.ALL.CTA ;  /* 0x0000000000007992 */ /* 0x0005ee0000008000 */
[----:B--2---:R-:W2:Y:S02]  /*6510*/  FENCE.VIEW.ASYNC.S ;  /* 0x00000000000073c6 */ /* 0x004ea40000000000 */
[----:B--2---:R-:W-:Y:S06]  /*6520*/  BAR.SYNC.DEFER_BLOCKING 0x1, 0x80 ;  /* 0x0042000000007b1d */ /* 0x004fec0000010000 */
[----:B------:R-:W-:Y:S05]  /*6530*/  @P0 BRA `(.L_x_99) ;  /* 0x0000000000280947 */ /* 0x000fea0003800000 */
[----:B------:R-:W-:Y:S02]  /*6540*/  UIADD3 UR4, UPT, UPT, UR49, 0x2200, URZ ;  /* 0x0000220031047890 */ /* 0x000fe4000fffe0ff */
[----:B------:R-:W-:Y:S01]  /*6550*/  UIADD3 UR6, UP0, UPT, UR52, 0x680, URZ ;  /* 0x0000068034067890 */ /* 0x000fe2000ff1e0ff */
[----:B------:R-:W-:Y:S03]  /*6560*/  UMOV UR43, UR36 ;  /* 0x00000024002b7c82 */ /* 0x000fe60008000000 */
[----:B------:R-:W-:Y:S01]  /*6570*/  MOV R104, UR4 ;  /* 0x0000000400687c02 */ /* 0x000fe20008000f00 */
[----:B------:R-:W-:Y:S03]  /*6580*/  UIADD3.X UR7, UPT, UPT, URZ, UR53, URZ, UP0, !UPT ;  /* 0x00000035ff077290 */ /* 0x000fe600087fe4ff */
[----:B------:R-:W-:Y:S11]  /*6590*/  R2UR UR40, R104 ;  /* 0x00000000682872ca */ /* 0x000ff600000e0000 */
[----:B------:R-:W-:Y:S02]  /*65a0*/  @!UPT UIADD3 URZ, UPT, UPT, URZ, URZ, URZ ;  /* 0x000000fffffff290 */ /* 0x000fe4000fffe0ff */
[----:B------:R2:W-:Y:S01]  /*65b0*/  UTMASTG.3D [UR40], [UR6] ;  /* 0x00000028060073b5 */ /* 0x0005e20008010000 */
[----:B------:R0:W-:Y:S01]  /*65c0*/  UTMACMDFLUSH ;  /* 0x00000000000079b7 */ /* 0x0001e20000000000 */
[----:B--2---:R-:W-:Y:S04]  /*65d0*/  DEPBAR.LE SB0, 0x1 ;  /* 0x000080400000791a */ /* 0x004fe80000000000 */
.L_x_99:
[----:B------:R-:W-:Y:S05]  /*65e0*/  BSYNC.RECONVERGENT B0 ;  /* 0x0000000000007941 */ /* 0x000fea0003800200 */
.L_x_98:
[----:B------:R-:W-:Y:S06]  /*65f0*/  BAR.SYNC.DEFER_BLOCKING 0x1, 0x80 ;  /* 0x0042000000007b1d */ /* 0x000fec0000010000 */
[----:B------:R-:W2:Y:S01]  /*6600*/  @P6 SYNCS.PHASECHK.TRANS64.TRYWAIT P0, [R75+URZ+0x80], R76 ;  /* 0x0000804c4b0065a7 */ /* 0x000ea200080011ff */
[----:B------:R-:W-:Y:S01]  /*6610*/  BSSY B1, `(.L_x_100) ;  /* 0x000001f000017945 */ /* 0x000fe20003800000 */
[----:B--2---:R-:W-:Y:S03]  /*6620*/  @P6 SEL R55, RZ, 0x1, !P0 ;  /* 0x00000001ff376807 */ /* 0x004fe60004000000 */
[----:B------:R-:W-:Y:S05]  /*6630*/  @!P6 BRA `(.L_x_101) ;  /* 0x000000000070e947 */ /* 0x000fea0003800000 */
[----:B------:R-:W-:Y:S01]  /*6640*/  ISETP.NE.AND P1, PT, R72, RZ, PT ;  /* 0x000000ff4800720c */ /* 0x000fe20003f25270 */
[----:B------:R-:W-:Y:S01]  /*6650*/  BSSY B0, `(.L_x_102) ;  /* 0x0000008000007945 */ /* 0x000fe20003800000 */
[----:B------:R-:W-:Y:S11]  /*6660*/  ISETP.NE.AND P0, PT, R55, RZ, PT ;  /* 0x000000ff3700720c */ /* 0x000ff60003f05270 */
[----:B------:R-:W-:Y:S04]  /*6670*/  @P1 IMAD R74, R100, 0x1000, R74 ;  /* 0x00001000644a1824 */ /* 0x000fe800078e024a */
[----:B------:R-:W-:Y:S01]  /*6680*/  @P1 IMAD.IADD R73, R73, 0x1, R74 ;  /* 0x0000000149491824 */ /* 0x000fe200078e024a */
[----:B------:R-:W-:Y:S06]  /*6690*/  @P0 BRA `(.L_x_103) ;  /* 0x00000000000c0947 */ /* 0x000fec0003800000 */
[----:B------:R-:W-:Y:S04]  /*66a0*/  SHF.L.U32 R0, R99, 0x1f, RZ ;  /* 0x0000001f63007819 */ /* 0x000fe800000006ff */
[----:B------:R-:W2:Y:S02]  /*66b0*/  SYNCS.PHASECHK.TRANS64.TRYWAIT P0, [R75+URZ+0x80], R0 ;  /* 0x000080004b0075a7 */ /* 0x000ea400080011ff */
[----:B--2---:R-:W-:Y:S05]  /*66c0*/  @!P0 BRA `(.L_x_104) ;  /* 0x0000001800288947 */ /* 0x004fea0003800000 */
.L_x_103:
[----:B------:R-:W-:Y:S05]  /*66d0*/  BSYNC B0 ;  /* 0x0000000000007941 */ /* 0x000fea0003800000 */
.L_x_102:
[----:B------:R-:W-:Y:S01]  /*66e0*/  ISETP.NE.AND P0, PT, R72, RZ, PT ;  /* 0x000000ff4800720c */ /* 0x000fe20003f05270 */
[----:B--2---:R-:W-:Y:S02]  /*66f0*/  VIADD R75, R75, 0x90 ;  /* 0x000000904b4b7836 */ /* 0x004fe40000000000 */
[----:B------:R-:W-:Y:S02]  /*6700*/  IMAD.U32 R0, RZ, RZ, UR37 ;  /* 0x00000025ff007e24 */ /* 0x000fe4000f8e00ff */
[----:B------:R-:W-:Y:S03]  /*6710*/  VIADD R100, R100, 0x1 ;  /* 0x0000000164647836 */ /* 0x000fe60000000000 */
[----:B------:R-:W-:Y:S05]  /*6720*/  PRMT R0, R0, 0x654, R75 ;  /* 0x0000065400007816 */ /* 0x000fea000000004b */
[----:B------:R2:W3:Y:S04]  /*6730*/  @P0 LDS.128 R56, [R74+0x200] ;  /* 0x000200004a380984 */ /* 0x0004e80000000c00 */
[----:B------:R2:W4:Y:S01]  /*6740*/  @P0 LDS.128 R60, [R73+0x210] ;  /* 0x00021000493c0984 */ /* 0x0005220000000c00 */
        /* <DEDUP_REMOVED lines=10> */
[----:B--23--:R-:W-:Y:S02]  /*67f0*/  LOP3.LUT R99, R99, R0, RZ, 0x3c, !PT ;  /* 0x0000000063637212 */ /* 0x00cfe400078e3cff */
.L_x_101:
[----:B------:R-:W-:Y:S05]  /*6800*/  BSYNC B1 ;  /* 0x0000000000017941 */ /* 0x000fea0003800000 */
.L_x_100:
[----:B------:R-:W-:Y:S05]  /*6810*/  VIADD R3, R48, 0x40 ;  /* 0x0000004030037836 */ /* 0x000fea0000000000 */
[----:B------:R-:W-:Y:S04]  /*6820*/  SHF.R.U32.HI R3, RZ, 0x15, R3 ;  /* 0x00000015ff037819 */ /* 0x000fe80000011603 */
[----:B------:R-:W-:Y:S11]  /*6830*/  LOP3.LUT P0, RZ, R3, 0x3, R96, 0x48, !PT ;  /* 0x0000000303ff7812 */ /* 0x000ff60007804860 */
[----:B------:R-:W-:Y:S02]  /*6840*/  @!UPT UIADD3 URZ, UPT, UPT, URZ, URZ, URZ ;  /* 0x000000fffffff290 */ /* 0x000fe4000fffe0ff */
[----:B------:R-:W-:Y:S05]  /*6850*/  @!P0 BRA `(.L_x_105) ;  /* 0x0000000000408947 */ /* 0x000fea0003800000 */
[----:B------:R-:W2:Y:S01]  /*6860*/  LDCU.64 UR8, c[0x4][0x70] ;  /* 0x01000e00ff0877ac */ /* 0x000ea20008000a00 */
[----:B------:R-:W-:Y:S01]  /*6870*/  MOV R3, 0x0 ;  /* 0x0000000000037802 */ /* 0x000fe20000000f00 */
[----:B------:R-:W-:Y:S02]  /*6880*/  HFMA2 R12, -RZ, RZ, 0, 5.9604644775390625e-08 ;  /* 0x00000001ff0c7431 */ /* 0x000fe400000001ff */
[----:B------:R-:W-:Y:S02]  /*6890*/  IMAD.MOV.U32 R8, RZ, RZ, 0x192 ;  /* 0x00000192ff087424 */ /* 0x000fe400078e00ff */
[----:B------:R-:W-:Y:S01]  /*68a0*/  IMAD.MOV.U32 R13, RZ, RZ, RZ ;  /* 0x000000ffff0d7224 */ /* 0x000fe200078e00ff */
[----:B------:R-:W3:Y:S01]  /*68b0*/  LDCU.64 UR6, c[0x4][0x78] ;  /* 0x01000f00ff0677ac */ /* 0x000ee20008000a00 */
[----:B------:R-:W1:Y:S01]  /*68c0*/  LDC.64 R2, c[0x4][R3] ;  /* 0x0100000003027b82 */ /* 0x000e620000000a00 */
[----:B------:R-:W5:Y:S01]  /*68d0*/  LDCU.64 UR4, c[0x4][0x10] ;  /* 0x01000200ff0477ac */ /* 0x000f620008000a00 */
[----:B--2---:R-:W-:Y:S01]  /*68e0*/  MOV R5, UR9 ;  /* 0x0000000900057c02 */ /* 0x004fe20008000f00 */
[----:B------:R-:W-:Y:S01]  /*68f0*/  IMAD.U32 R4, RZ, RZ, UR8 ;  /* 0x00000008ff047e24 */ /* 0x000fe2000f8e00ff */
[----:B---3--:R-:W-:Y:S01]  /*6900*/  MOV R7, UR7 ;  /* 0x0000000700077c02 */ /* 0x008fe20008000f00 */
[----:B------:R-:W-:Y:S01]  /*6910*/  IMAD.U32 R6, RZ, RZ, UR6 ;  /* 0x00000006ff067e24 */ /* 0x000fe2000f8e00ff */
[----:B-----5:R-:W-:Y:S01]  /*6920*/  MOV R11, UR5 ;  /* 0x00000005000b7c02 */ /* 0x020fe20008000f00 */
[----:B------:R-:W-:Y:S02]  /*6930*/  IMAD.U32 R10, RZ, RZ, UR4 ;  /* 0x00000004ff0a7e24 */ /* 0x000fe4000f8e00ff */
[----:B------:R-:W-:Y:S07]  /*6940*/  LEPC R20, `(.L_x_105) ;  /* 0x000000001014794e */ /* 0x000fee0000000000 */
[----:B-1--4-:R-:W-:Y:S05]  /*6950*/  CALL.ABS.NOINC R2 ;  /* 0x0000000002007343 */ /* 0x012fea0003c00000 */
.L_x_105:
[----:B------:R-:W-:Y:S01]  /*6960*/  ISETP.NE.AND P0, PT, R105, RZ, PT ;  /* 0x000000ff6900720c */ /* 0x000fe20003f05270 */
[----:B------:R-:W-:Y:S05]  /*6970*/  WARPSYNC.ALL ;  /* 0x0000000000007948 */ /* 0x000fea0003800000 */
[----:B------:R-:W-:Y:S01]  /*6980*/  IMAD.SHL.U32 R80, R57, 0x100, RZ ;  /* 0x0000010039507824 */ /* 0x000fe200078e00ff */
[----:B------:R-:W-:Y:S01]  /*6990*/  R2UR UR4, R48 ;  /* 0x00000000300472ca */ /* 0x000fe200000e0000 */
[----:B------:R-:W-:Y:S01]  /*69a0*/  IMAD.SHL.U32 R74, R59, 0x100, RZ ;  /* 0x000001003b4a7824 */ /* 0x000fe200078e00ff */
[C---:B------:R-:W-:Y:S01]  /*69b0*/  SHF.L.U32 R51, R56.reuse, 0x10, RZ ;  /* 0x0000001038337819 */ /* 0x040fe200000006ff */
[----:B-1--4-:R-:W-:Y:S01]  /*69c0*/  IMAD.SHL.U32 R68, R61, 0x100, RZ ;  /* 0x000001003d447824 */ /* 0x012fe200078e00ff */
[C---:B------:R-:W-:Y:S01]  /*69d0*/  PRMT R49, R56.reuse, 0x8880, RZ ;  /* 0x0000888038317816 */ /* 0x040fe200000000ff */
[----:B------:R-:W-:Y:S01]  /*69e0*/  BSSY.RECONVERGENT B0, `(.L_x_106) ;  /* 0x000009e000007945 */ /* 0x000fe20003800200 */
[----:B------:R-:W-:Y:S02]  /*69f0*/  SHF.L.U32 R53, R56, 0x8, RZ ;  /* 0x0000000838357819 */ /* 0x000fe400000006ff */
[----:B------:R-:W-:Y:S02]  /*6a00*/  SHF.R.S32.HI R51, RZ, 0x18, R51 ;  /* 0x00000018ff337819 */ /* 0x000fe40000011433 */
[C---:B------:R-:W-:Y:S02]  /*6a10*/  PRMT R82, R57.reuse, 0x8880, RZ ;  /* 0x0000888039527816 */ /* 0x040fe400000000ff */
[----:B------:R-:W-:Y:S01]  /*6a20*/  SHF.R.S32.HI R53, RZ, 0x18, R53 ;  /* 0x00000018ff357819 */ /* 0x000fe20000011435 */
[----:B------:R-:W-:Y:S01]  /*6a30*/  LDTM.16dp32bit_t0_t15.x32 R4, tmem[UR4+0x40] ;  /* 0x00004004000479ee */ /* 0x000fe20008a80000 */
[----:B------:R-:W1:Y:S01]  /*6a40*/  LDTM.16dp32bit_t16_t31.x32 R4, tmem[UR4+0x60] ;  /* 0x00006004000479ee */ /* 0x000e620008aa0000 */
[----:B------:R-:W-:Y:S01]  /*6a50*/  NOP ;  /* 0x0000000000007918 */ /* 0x000fe20000000000 */
[----:B------:R-:W-:Y:S02]  /*6a60*/  R2UR UR5, R108 ;  /* 0x000000006c0572ca */ /* 0x000fe400000e0000 */
[----:B------:R-:W-:Y:S02]  /*6a70*/  SHF.R.S32.HI R52, RZ, 0x18, R56 ;  /* 0x00000018ff347819 */ /* 0x000fe40000011438 */
[----:B------:R-:W-:Y:S02]  /*6a80*/  SHF.L.U32 R81, R57, 0x10, RZ ;  /* 0x0000001039517819 */ /* 0x000fe400000006ff */
[C---:B------:R-:W-:Y:S02]  /*6a90*/  PRMT R79, R58.reuse, 0x8880, RZ ;  /* 0x000088803a4f7816 */ /* 0x040fe400000000ff */
[----:B------:R-:W-:Y:S02]  /*6aa0*/  SHF.R.S32.HI R54, RZ, 0x18, R57 ;  /* 0x00000018ff367819 */ /* 0x000fe40000011439 */
[----:B------:R-:W-:Y:S02]  /*6ab0*/  SHF.L.U32 R78, R58, 0x10, RZ ;  /* 0x000000103a4e7819 */ /* 0x000fe400000006ff */
[C---:B------:R-:W-:Y:S01]  /*6ac0*/  PRMT R76, R59.reuse, 0x8880, RZ ;  /* 0x000088803b4c7816 */ /* 0x040fe200000000ff */
[----:B------:R-:W-:Y:S01]  /*6ad0*/  UIADD3 UR5, UPT, UPT, UR5, 0xf0, URZ ;  /* 0x000000f005057890 */ /* 0x000fe2000fffe0ff */
[----:B------:R-:W-:Y:S02]  /*6ae0*/  SHF.R.S32.HI R55, RZ, 0x18, R58 ;  /* 0x00000018ff377819 */ /* 0x000fe4000001143a */
[----:B------:R-:W-:Y:S01]  /*6af0*/  SHF.L.U32 R75, R59, 0x10, RZ ;  /* 0x000000103b4b7819 */ /* 0x000fe200000006ff */
[----:B------:R-:W-:Y:S01]  /*6b00*/  UPRMT UR5, UR37, 0x654, UR5 ;  /* 0x0000065425057896 */ /* 0x000fe20008000005 */
[C---:B------:R-:W-:Y:S02]  /*6b10*/  PRMT R73, R60.reuse, 0x8880, RZ ;  /* 0x000088803c497816 */ /* 0x040fe400000000ff */
[----:B------:R-:W-:Y:S01]  /*6b20*/  SHF.R.S32.HI R56, RZ, 0x18, R59 ;  /* 0x00000018ff387819 */ /* 0x000fe2000001143b */
[C---:B-1----:R-:W-:Y:S01]  /*6b30*/  IMAD R4, R47.reuse, R4, RZ ;  /* 0x000000042f047224 */ /* 0x042fe200078e02ff */
[----:B------:R-:W-:Y:S01]  /*6b40*/  SHF.L.U32 R72, R60, 0x10, RZ ;  /* 0x000000103c487819 */ /* 0x000fe200000006ff */
[----:B------:R-:W-:Y:S01]  /*6b50*/  IMAD R5, R47, R5, RZ ;  /* 0x000000052f057224 */ /* 0x000fe200078e02ff */
[----:B------:R-:W-:Y:S01]  /*6b60*/  PRMT R70, R61, 0x8880, RZ ;  /* 0x000088803d467816 */ /* 0x000fe200000000ff */
[----:B------:R-:W-:Y:S01]  /*6b70*/  IMAD R6, R47, R6, RZ ;  /* 0x000000062f067224 */ /* 0x000fe200078e02ff */
[----:B------:R-:W-:Y:S01]  /*6b80*/  SYNCS.ARRIVE.TRANS64.RED.A1T0 RZ, [UR5], RZ ;  /* 0x000000ffffff79a7 */ /* 0x000fe20008100405 */
[----:B------:R-:W-:Y:S01]  /*6b90*/  IMAD R4, R49, R50, R4 ;  /* 0x0000003231047224 */ /* 0x000fe200078e0204 */
[----:B------:R-:W-:Y:S01]  /*6ba0*/  MOV R49, R82 ;  /* 0x0000005200317202 */ /* 0x000fe20000000f00 */
[----:B------:R-:W-:Y:S01]  /*6bb0*/  IMAD R7, R47, R7, RZ ;  /* 0x000000072f077224 */ /* 0x000fe200078e02ff */
[----:B------:R-:W-:Y:S01]  /*6bc0*/  SHF.R.S32.HI R57, RZ, 0x18, R60 ;  /* 0x00000018ff397819 */ /* 0x000fe2000001143c */
[-C--:B------:R-:W-:Y:S01]  /*6bd0*/  IMAD R5, R51, R50.reuse, R5 ;  /* 0x0000003233057224 */ /* 0x080fe200078e0205 */
[----:B------:R-:W-:Y:S01]  /*6be0*/  SHF.R.S32.HI R51, RZ, 0x18, R81 ;  /* 0x00000018ff337819 */ /* 0x000fe20000011451 */
[----:B------:R-:W-:Y:S01]  /*6bf0*/  IMAD R6, R53, R50, R6 ;  /* 0x0000003235067224 */ /* 0x000fe200078e0206 */
[----:B------:R-:W-:Y:S01]  /*6c00*/  SHF.R.S32.HI R53, RZ, 0x18, R80 ;  /* 0x00000018ff357819 */ /* 0x000fe20000011450 */
[----:B------:R-:W-:Y:S01]  /*6c10*/  IMAD R8, R47, R8, RZ ;  /* 0x000000082f087224 */ /* 0x000fe200078e02ff */
[----:B------:R-:W-:Y:S01]  /*6c20*/  SHF.L.U32 R69, R61, 0x10, RZ ;  /* 0x000000103d457819 */ /* 0x000fe200000006ff */
[----:B------:R-:W-:Y:S01]  /*6c30*/  IMAD R7, R52, R50, R7 ;  /* 0x0000003234077224 */ /* 0x000fe200078e0207 */
[----:B------:R-:W-:Y:S01]  /*6c40*/  SHF.R.S32.HI R52, RZ, 0x18, R75 ;  /* 0x00000018ff347819 */ /* 0x000fe2000001144b */
[C---:B------:R-:W-:Y:S01]  /*6c50*/  IMAD R9, R47.reuse, R9, RZ ;  /* 0x000000092f097224 */ /* 0x040fe200078e02ff */
[----:B------:R-:W-:Y:S01]  /*6c60*/  PRMT R67, R62, 0x8880, RZ ;  /* 0x000088803e437816 */ /* 0x000fe200000000ff */
[----:B------:R-:W-:Y:S01]  /*6c70*/  IMAD R10, R47, R10, RZ ;  /* 0x0000000a2f0a7224 */ /* 0x000fe200078e02ff */
[----:B------:R-:W-:Y:S01]  /*6c80*/  I2IP.S8.S32.SAT R108, R7, R6, RZ ;  /* 0x00000006076c7239 */ /* 0x000fe200000014ff */
[----:B------:R-:W-:Y:S01]  /*6c90*/  IMAD R8, R49, R50, R8 ;  /* 0x0000003231087224 */ /* 0x000fe200078e0208 */
[----:B------:R-:W-:Y:S01]  /*6ca0*/  MOV R49, R79 ;  /* 0x0000004f00317202 */ /* 0x000fe20000000f00 */
[----:B------:R-:W-:Y:S01]  /*6cb0*/  IMAD R11, R47, R11, RZ ;  /* 0x0000000b2f0b7224 */ /* 0x000fe200078e02ff */
[----:B------:R-:W-:Y:S01]  /*6cc0*/  I2IP.S8.S32.SAT R108, R5, R4, R108 ;  /* 0x00000004056c7239 */ /* 0x000fe2000000146c */
[-C--:B------:R-:W-:Y:S01]  /*6cd0*/  IMAD R9, R51, R50.reuse, R9 ;  /* 0x0000003233097224 */ /* 0x080fe200078e0209 */
[----:B------:R-:W-:Y:S01]  /*6ce0*/  SHF.R.S32.HI R51, RZ, 0x18, R78 ;  /* 0x00000018ff337819 */ /* 0x000fe2000001144e */
[----:B------:R-:W-:Y:S01]  /*6cf0*/  IMAD R10, R53, R50, R10 ;  /* 0x00000032350a7224 */ /* 0x000fe200078e020a */
[----:B------:R-:W-:Y:S01]  /*6d00*/  SHF.R.S32.HI R53, RZ, 0x18, R74 ;  /* 0x00000018ff357819 */ /* 0x000fe2000001144a */
[C---:B------:R-:W-:Y:S01]  /*6d10*/  IMAD R12, R47.reuse, R12, RZ ;  /* 0x0000000c2f0c7224 */ /* 0x040fe200078e02ff */
[----:B------:R-:W-:Y:S01]  /*6d20*/  SHF.L.U32 R77, R58, 0x8, RZ ;  /* 0x000000083a4d7819 */ /* 0x000fe200000006ff */
[-C--:B------:R-:W-:Y:S01]  /*6d30*/  IMAD R11, R54, R50.reuse, R11 ;  /* 0x00000032360b7224 */ /* 0x080fe200078e020b */
[----:B------:R-:W-:Y:S01]  /*6d40*/  SHF.R.S32.HI R58, RZ, 0x18, R61 ;  /* 0x00000018ff3a7819 */ /* 0x000fe2000001143d */
[----:B------:R-:W-:Y:S01]  /*6d50*/  IMAD R13, R47, R13, RZ ;  /* 0x0000000d2f0d7224 */ /* 0x000fe200078e02ff */
[----:B------:R-:W-:Y:S01]  /*6d60*/  SHF.L.U32 R66, R62, 0x10, RZ ;  /* 0x000000103e427819 */ /* 0x000fe200000006ff */
[----:B------:R-:W-:Y:S01]  /*6d70*/  IMAD R12, R49, R50, R12 ;  /* 0x00000032310c7224 */ /* 0x000fe200078e020c */
[----:B------:R-:W-:Y:S01]  /*6d80*/  SHF.R.S32.HI R49, RZ, 0x18, R77 ;  /* 0x00000018ff317819 */ /* 0x000fe2000001144d */
[----:B------:R-:W-:Y:S01]  /*6d90*/  IMAD R14, R47, R14, RZ ;  /* 0x0000000e2f0e7224 */ /* 0x000fe200078e02ff */
[----:B------:R-:W-:Y:S01]  /*6da0*/  I2IP.S8.S32.SAT R109, R11, R10, RZ ;  /* 0x0000000a0b6d7239 */ /* 0x000fe200000014ff */
[----:B------:R-:W-:Y:S01]  /*6db0*/  IMAD R15, R47, R15, RZ ;  /* 0x0000000f2f0f7224 */ /* 0x000fe200078e02ff */
[----:B------:R-:W-:Y:S01]  /*6dc0*/  PRMT R64, R63, 0x8880, RZ ;  /* 0x000088803f407816 */ /* 0x000fe200000000ff */
[----:B------:R-:W-:Y:S01]  /*6dd0*/  IMAD R13, R51, R50, R13 ;  /* 0x00000032330d7224 */ /* 0x000fe200078e020d */
[----:B------:R-:W-:Y:S01]  /*6de0*/  MOV R51, R76 ;  /* 0x0000004c00337202 */ /* 0x000fe20000000f00 */
[----:B------:R-:W-:Y:S01]  /*6df0*/  IMAD R16, R47, R16, RZ ;  /* 0x000000102f107224 */ /* 0x000fe200078e02ff */
[----:B------:R-:W-:Y:S01]  /*6e00*/  I2IP.S8.S32.SAT R109, R9, R8, R109 ;  /* 0x00000008096d7239 */ /* 0x000fe2000000146d */
[-C--:B------:R-:W-:Y:S01]  /*6e10*/  IMAD R14, R49, R50.reuse, R14 ;  /* 0x00000032310e7224 */ /* 0x080fe200078e020e */
[----:B------:R-:W-:Y:S01]  /*6e20*/  SHF.R.S32.HI R59, RZ, 0x18, R62 ;  /* 0x00000018ff3b7819 */ /* 0x000fe2000001143e */
[----:B------:R-:W-:Y:S01]  /*6e30*/  IMAD R17, R47, R17, RZ ;  /* 0x000000112f117224 */ /* 0x000fe200078e02ff */
[----:B------:R-:W-:Y:S01]  /*6e40*/  SHF.L.U32 R71, R60, 0x8, RZ ;  /* 0x000000083c477819 */ /* 0x000fe200000006ff */
[----:B------:R-:W-:Y:S01]  /*6e50*/  IMAD R15, R55, R50, R15 ;  /* 0x00000032370f7224 */ /* 0x000fe200078e020f */
[----:B------:R-:W-:Y:S01]  /*6e60*/  SHF.R.S32.HI R60, RZ, 0x18, R63 ;  /* 0x00000018ff3c7819 */ /* 0x000fe2000001143f */
[----:B------:R-:W-:Y:S01]  /*6e70*/  IMAD R18, R47, R18, RZ ;  /* 0x000000122f127224 */ /* 0x000fe200078e02ff */
[----:B------:R-:W-:Y:S01]  /*6e80*/  SHF.L.U32 R65, R62, 0x8, RZ ;  /* 0x000000083e417819 */ /* 0x000fe200000006ff */
[----:B------:R-:W-:Y:S01]  /*6e90*/  IMAD R16, R51, R50, R16 ;  /* 0x0000003233107224 */ /* 0x000fe200078e0210 */
[----:B------:R-:W-:Y:S01]  /*6ea0*/  I2IP.S8.S32.SAT R110, R15, R14, RZ ;  /* 0x0000000e0f6e7239 */ /* 0x000fe200000014ff */
[----:B------:R-:W-:Y:S01]  /*6eb0*/  IMAD R19, R47, R19, RZ ;  /* 0x000000132f137224 */ /* 0x000fe200078e02ff */
[----:B------:R-:W-:Y:S01]  /*6ec0*/  SHF.R.S32.HI R51, RZ, 0x18, R72 ;  /* 0x00000018ff337819 */ /* 0x000fe20000011448 */
[----:B------:R-:W-:Y:S01]  /*6ed0*/  IMAD R17, R52, R50, R17 ;  /* 0x0000003234117224 */ /* 0x000fe200078e0211 */
[----:B------:R-:W-:Y:S01]  /*6ee0*/  I2IP.S8.S32.SAT R110, R13, R12, R110 ;  /* 0x0000000c0d6e7239 */ /* 0x000fe2000000146e */
[----:B------:R-:W-:Y:S01]  /*6ef0*/  IMAD R0, R47, R20, RZ ;  /* 0x000000142f007224 */ /* 0x000fe200078e02ff */
[----:B------:R-:W-:Y:S01]  /*6f00*/  SHF.R.S32.HI R52, RZ, 0x18, R71 ;  /* 0x00000018ff347819 */ /* 0x000fe20000011447 */
[-C--:B------:R-:W-:Y:S01]  /*6f10*/  IMAD R18, R53, R50.reuse, R18 ;  /* 0x0000003235127224 */ /* 0x080fe200078e0212 */
[----:B------:R-:W-:Y:S01]  /*6f20*/  SHF.R.S32.HI R53, RZ, 0x18, R68 ;  /* 0x00000018ff357819 */ /* 0x000fe20000011444 */
[----:B------:R-:W-:Y:S01]  /*6f30*/  IMAD.MOV.U32 R49, RZ, RZ, R73 ;  /* 0x000000ffff317224 */ /* 0x000fe200078e0049 */
[----:B------:R-:W-:Y:S01]  /*6f40*/  SHF.L.U32 R62, R63, 0x10, RZ ;  /* 0x000000103f3e7819 */ /* 0x000fe200000006ff */
[C---:B------:R-:W-:Y:S02]  /*6f50*/  IMAD R2, R47.reuse, R21, RZ ;  /* 0x000000152f027224 */ /* 0x040fe400078e02ff */
[----:B------:R-:W-:Y:S02]  /*6f60*/  IMAD R19, R56, R50, R19 ;  /* 0x0000003238137224 */ /* 0x000fe400078e0213 */
[----:B------:R-:W-:Y:S02]  /*6f70*/  IMAD R3, R47, R22, RZ ;  /* 0x000000162f037224 */ /* 0x000fe400078e02ff */
[----:B------:R-:W-:Y:S01]  /*6f80*/  IMAD R0, R49, R50, R0 ;  /* 0x0000003231007224 */ /* 0x000fe200078e0200 */
[----:B------:R-:W-:Y:S01]  /*6f90*/  I2IP.S8.S32.SAT R111, R19, R18, RZ ;  /* 0x00000012136f7239 */ /* 0x000fe200000014ff */
[----:B------:R-:W-:Y:S01]  /*6fa0*/  IMAD R23, R47, R23, RZ ;  /* 0x000000172f177224 */ /* 0x000fe200078e02ff */
[----:B------:R-:W-:Y:S01]  /*6fb0*/  MOV R49, R70 ;  /* 0x0000004600317202 */ /* 0x000fe20000000f00 */
[----:B------:R-:W-:Y:S01]  /*6fc0*/  IMAD R2, R51, R50, R2 ;  /* 0x0000003233027224 */ /* 0x000fe200078e0202 */
[----:B------:R-:W-:Y:S01]  /*6fd0*/  I2IP.S8.S32.SAT R111, R17, R16, R111 ;  /* 0x00000010116f7239 */ /* 0x000fe2000000146f */
[C---:B------:R-:W-:Y:S01]  /*6fe0*/  IMAD R20, R47.reuse, R24, RZ ;  /* 0x000000182f147224 */ /* 0x040fe200078e02ff */
[----:B------:R-:W-:Y:S01]  /*6ff0*/  SHF.R.S32.HI R51, RZ, 0x18, R69 ;  /* 0x00000018ff337819 */ /* 0x000fe20000011445 */
[-C--:B------:R-:W-:Y:S01]  /*7000*/  IMAD R3, R52, R50.reuse, R3 ;  /* 0x0000003234037224 */ /* 0x080fe200078e0203 */
[----:B------:R-:W-:Y:S01]  /*7010*/  SHF.R.S32.HI R52, RZ, 0x18, R62 ;  /* 0x00000018ff347819 */ /* 0x000fe2000001143e */
[----:B------:R-:W-:Y:S01]  /*7020*/  IMAD R21, R47, R25, RZ ;  /* 0x000000192f157224 */ /* 0x000fe200078e02ff */
[----:B------:R1:W-:Y:S01]  /*7030*/  STS.128 [R95+UR49+0x3200], R108 ;  /* 0x0032006c5f007988 */ /* 0x0003e20008000c31 */
[----:B------:R-:W-:Y:S02]  /*7040*/  IMAD R23, R57, R50, R23 ;  /* 0x0000003239177224 */ /* 0x000fe400078e0217 */
[----:B------:R-:W-:Y:S02]  /*7050*/  IMAD R22, R47, R26, RZ ;  /* 0x0000001a2f167224 */ /* 0x000fe400078e02ff */
[-C--:B------:R-:W-:Y:S01]  /*7060*/  IMAD R20, R49, R50.reuse, R20 ;  /* 0x0000003231147224 */ /* 0x080fe200078e0214 */
[----:B------:R-:W-:Y:S01]  /*7070*/  I2IP.S8.S32.SAT R113, R23, R3, RZ ;  /* 0x0000000317717239 */ /* 0x000fe200000014ff */
[----:B------:R-:W-:Y:S01]  /*7080*/  IMAD R27, R47, R27, RZ ;  /* 0x0000001b2f1b7224 */ /* 0x000fe200078e02ff */
[----:B------:R-:W-:Y:S01]  /*7090*/  MOV R49, R67 ;  /* 0x0000004300317202 */ /* 0x000fe20000000f00 */
[----:B------:R-:W-:Y:S01]  /*70a0*/  IMAD R21, R51, R50, R21 ;  /* 0x0000003233157224 */ /* 0x000fe200078e0215 */
[----:B------:R-:W-:Y:S01]  /*70b0*/  I2IP.S8.S32.SAT R116, R2, R0, R113 ;  /* 0x0000000002747239 */ /* 0x000fe20000001471 */
[----:B------:R-:W-:Y:S01]  /*70c0*/  IMAD R24, R47, R28, RZ ;  /* 0x0000001c2f187224 */ /* 0x000fe200078e02ff */
[----:B------:R-:W-:Y:S01]  /*70d0*/  SHF.R.S32.HI R51, RZ, 0x18, R66 ;  /* 0x00000018ff337819 */ /* 0x000fe20000011442 */
[-C--:B------:R-:W-:Y:S01]  /*70e0*/  IMAD R22, R53, R50.reuse, R22 ;  /* 0x0000003235167224 */ /* 0x080fe200078e0216 */
[----:B------:R-:W-:Y:S01]  /*70f0*/  IADD3 R113, PT, PT, R44, 0x1, RZ ;  /* 0x000000012c717810 */ /* 0x000fe20007ffe0ff */
[-C--:B------:R-:W-:Y:S02]  /*7100*/  IMAD R27, R58, R50.reuse, R27 ;  /* 0x000000323a1b7224 */ /* 0x080fe400078e021b */
[----:B------:R-:W-:Y:S02]  /*7110*/  IMAD R25, R47, R29, RZ ;  /* 0x0000001d2f197224 */ /* 0x000fe400078e02ff */
[----:B------:R-:W-:Y:S01]  /*7120*/  IMAD R24, R49, R50, R24 ;  /* 0x0000003231187224 */ /* 0x000fe200078e0218 */
[----:B------:R-:W-:Y:S01]  /*7130*/  SHF.R.S32.HI R49, RZ, 0x18, R65 ;  /* 0x00000018ff317819 */ /* 0x000fe20000011441 */
[----:B------:R-:W-:Y:S01]  /*7140*/  IMAD R26, R47, R30, RZ ;  /* 0x0000001e2f1a7224 */ /* 0x000fe200078e02ff */
[----:B------:R-:W-:Y:S01]  /*7150*/  I2IP.S8.S32.SAT R117, R27, R22, RZ ;  /* 0x000000161b757239 */ /* 0x000fe200000014ff */
[----:B------:R-:W-:Y:S02]  /*7160*/  IMAD.SHL.U32 R61, R63, 0x100, RZ ;  /* 0x000001003f3d7824 */ /* 0x000fe400078e00ff */
[----:B------:R-:W-:Y:S01]  /*7170*/  IMAD R31, R47, R31, RZ ;  /* 0x0000001f2f1f7224 */ /* 0x000fe200078e02ff */
[----:B------:R-:W-:Y:S01]  /*7180*/  I2IP.S8.S32.SAT R117, R21, R20, R117 ;  /* 0x0000001415757239 */ /* 0x000fe20000001475 */
[----:B------:R-:W-:Y:S01]  /*7190*/  IMAD R25, R51, R50, R25 ;  /* 0x0000003233197224 */ /* 0x000fe200078e0219 */
[----:B------:R-:W-:Y:S01]  /*71a0*/  MOV R51, R64 ;  /* 0x0000004000337202 */ /* 0x000fe20000000f00 */
[----:B------:R-:W-:Y:S01]  /*71b0*/  IMAD R28, R47, R32, RZ ;  /* 0x000000202f1c7224 */ /* 0x000fe200078e02ff */
[----:B------:R-:W-:Y:S01]  /*71c0*/  SHF.R.S32.HI R53, RZ, 0x18, R61 ;  /* 0x00000018ff357819 */ /* 0x000fe2000001143d */
[-C--:B------:R-:W-:Y:S02]  /*71d0*/  IMAD R26, R49, R50.reuse, R26 ;  /* 0x00000032311a7224 */ /* 0x080fe400078e021a */
[----:B------:R-:W-:Y:S02]  /*71e0*/  IMAD R29, R47, R33, RZ ;  /* 0x000000212f1d7224 */ /* 0x000fe400078e02ff */
[-C--:B------:R-:W-:Y:S02]  /*71f0*/  IMAD R31, R59, R50.reuse, R31 ;  /* 0x000000323b1f7224 */ /* 0x080fe400078e021f */
[----:B------:R-:W-:Y:S02]  /*7200*/  IMAD R28, R51, R50, R28 ;  /* 0x00000032331c7224 */ /* 0x000fe400078e021c */
[----:B------:R-:W-:Y:S01]  /*7210*/  IMAD R30, R47, R34, RZ ;  /* 0x000000222f1e7224 */ /* 0x000fe200078e02ff */
[----:B------:R-:W-:Y:S01]  /*7220*/  I2IP.S8.S32.SAT R114, R31, R26, RZ ;  /* 0x0000001a1f727239 */ /* 0x000fe200000014ff */
[----:B------:R-:W-:Y:S02]  /*7230*/  IMAD R29, R52, R50, R29 ;  /* 0x00000032341d7224 */ /* 0x000fe400078e021d */
[----:B------:R-:W-:Y:S01]  /*7240*/  IMAD R35, R47, R35, RZ ;  /* 0x000000232f237224 */ /* 0x000fe200078e02ff */
[----:B------:R-:W-:Y:S01]  /*7250*/  I2IP.S8.S32.SAT R118, R25, R24, R114 ;  /* 0x0000001819767239 */ /* 0x000fe20000001472 */
[-C--:B------:R-:W-:Y:S02]  /*7260*/  IMAD R30, R53, R50.reuse, R30 ;  /* 0x00000032351e7224 */ /* 0x080fe400078e021e */
[----:B------:R-:W-:Y:S05]  /*7270*/  IMAD R35, R60, R50, R35 ;  /* 0x000000323c237224 */ /* 0x000fea00078e0223 */
[----:B------:R-:W-:Y:S04]  /*7280*/  I2IP.S8.S32.SAT R115, R35, R30, RZ ;  /* 0x0000001e23737239 */ /* 0x000fe800000014ff */
[----:B------:R-:W-:Y:S05]  /*7290*/  I2IP.S8.S32.SAT R119, R29, R28, R115 ;  /* 0x0000001c1d777239 */ /* 0x000fea0000001473 */
        /* <DEDUP_REMOVED lines=9> */
[----:B------:R-:W-:Y:S02]  /*7330*/  UIADD3 UR8, UP0, UPT, UR52, 0x680, URZ ;  /* 0x0000068034087890 */ /* 0x000fe4000ff1e0ff */
[----:B------:R-:W-:Y:S02]  /*7340*/  UIADD3 UR5, UPT, UPT, UR41, 0x40, URZ ;  /* 0x0000004029057890 */ /* 0x000fe4000fffe0ff */
[----:B------:R-:W-:Y:S02]  /*7350*/  UIADD3 UR4, UPT, UPT, UR49, 0x3200, URZ ;  /* 0x0000320031047890 */ /* 0x000fe4000fffe0ff */
[----:B------:R-:W-:Y:S01]  /*7360*/  UIADD3.X UR9, UPT, UPT, URZ, UR53, URZ, UP0, !UPT ;  /* 0x00000035ff097290 */ /* 0x000fe200087fe4ff */
[----:B------:R-:W-:Y:S01]  /*7370*/  UMOV UR6, UR42 ;  /* 0x0000002a00067c82 */ /* 0x000fe20008000000 */
[----:B------:R-:W-:Y:S07]  /*7380*/  UMOV UR7, UR36 ;  /* 0x0000002400077c82 */ /* 0x000fee0008000000 */
[----:B------:R2:W-:Y:S01]  /*7390*/  UTMASTG.3D [UR4], [UR8] ;  /* 0x00000004080073b5 */ /* 0x0005e20008010000 */
[----:B------:R0:W-:Y:S01]  /*73a0*/  UTMACMDFLUSH ;  /* 0x00000000000079b7 */ /* 0x0001e20000000000 */
[----:B--2---:R-:W-:Y:S04]  /*73b0*/  DEPBAR.LE SB0, 0x1 ;  /* 0x000080400000791a */ /* 0x004fe80000000000 */
.L_x_107:
[----:B------:R-:W-:Y:S05]  /*73c0*/  BSYNC.RECONVERGENT B0 ;  /* 0x0000000000007941 */ /* 0x000fea0003800200 */
.L_x_106:
[----:B------:R-:W-:Y:S01]  /*73d0*/  BAR.SYNC.DEFER_BLOCKING 0x1, 0x80 ;  /* 0x0042000000007b1d */ /* 0x000fe20000010000 */
[----:B------:R-:W-:Y:S01]  /*73e0*/  ISETP.NE.AND P2, PT, R106, RZ, PT ;  /* 0x000000ff6a00720c */ /* 0x000fe20003f45270 */
[----:B------:R-:W-:Y:S01]  /*73f0*/  IMAD.IADD R20, R43, 0x1, R83 ;  /* 0x000000012b147824 */ /* 0x000fe200078e0253 */
[----:B------:R-:W-:Y:S01]  /*7400*/  ISETP.NE.AND P0, PT, R107, 0x2, PT ;  /* 0x000000026b00780c */ /* 0x000fe20003f05270 */
[----:B------:R-:W-:Y:S01]  /*7410*/  IMAD.IADD R21, R45, 0x1, R90 ;  /* 0x000000012d157824 */ /* 0x000fe200078e025a */
[----:B------:R-:W-:Y:S02]  /*7420*/  ISETP.NE.AND P1, PT, R113, 0x4, PT ;  /* 0x000000047100780c */ /* 0x000fe40003f25270 */
[----:B------:R-:W-:Y:S02]  /*7430*/  SEL R0, RZ, 0x1, P0 ;  /* 0x00000001ff007807 */ /* 0x000fe40000000000 */
[----:B------:R-:W-:Y:S02]  /*7440*/  SEL R3, RZ, 0x1, P1 ;  /* 0x00000001ff037807 */ /* 0x000fe40000800000 */
[----:B------:R-:W-:Y:S02]  /*7450*/  LOP3.LUT R101, R101, R0, RZ, 0x3c, !PT ;  /* 0x0000000065657212 */ /* 0x000fe400078e3cff */
[----:B------:R-:W-:Y:S02]  /*7460*/  LOP3.LUT R102, R102, R3, RZ, 0x3c, !PT ;  /* 0x0000000366667212 */ /* 0x000fe400078e3cff */
[----:B------:R-:W-:Y:S02]  /*7470*/  @P2 R2UR UR36, R98 ;  /* 0x00000000622422ca */ /* 0x000fe400000e0000 */
[----:B------:R-:W-:Y:S02]  /*7480*/  SEL R107, R107, RZ, P0 ;  /* 0x000000ff6b6b7207 */ /* 0x000fe40000000000 */
[----:B------:R-:W-:Y:S01]  /*7490*/  SEL R44, R113, RZ, P1 ;  /* 0x000000ff712c7207 */ /* 0x000fe20000800000 */
[----:B------:R-:W-:Y:S10]  /*74a0*/  @P2 BRA `(.L_x_108) ;  /* 0xffffffd400d82947 */ /* 0x000ff4000383ffff */
[----:B------:R-:W-:Y:S05]  /*74b0*/  EXIT ;  /* 0x000000000000794d */ /* 0x000fea0003800000 */
.L_x_19:
[----:B--2---:R2:W1:Y:S02]  /*74c0*/  SYNCS.PHASECHK.TRANS64.TRYWAIT P0, [R3+URZ+0x120], R2 ;  /* 0x00012002030075a7 */ /* 0x00446400080011ff */
[----:B-1----:R-:W-:Y:S05]  /*74d0*/  @!P0 NANOSLEEP.SYNCS 0x989680 ;  /* 0x009896800000895d */ /* 0x002fea0003900000 */
[----:B------:R-:W1:Y:S02]  /*74e0*/  @!P0 SYNCS.PHASECHK.TRANS64 P0, [R3+URZ+0x120], R2 ;  /* 0x00012002030085a7 */ /* 0x000e6400080010ff */
[----:B-1----:R-:W-:Y:S05]  /*74f0*/  @!P0 BRA `(.L_x_19) ;  /* 0xfffffffc00f08947 */ /* 0x002fea000383ffff */
[----:B------:R-:W-:Y:S05]  /*7500*/  BRA `(.L_x_109) ;  /* 0xffffffa000447947 */ /* 0x000fea000383ffff */
.L_x_22:
[----:B-1----:R-:W-:-:S07]  /*7510*/  MOV R2, UR33 ;  /* 0x0000002100027c02 */ /* 0x002fce0008000f00 */
.L_x_110:
[----:B-1----:R1:W2:Y:S02]  /*7520*/  SYNCS.PHASECHK.TRANS64.TRYWAIT P0, [R2+URZ+0x40], R5 ;  /* 0x00004005020075a7 */ /* 0x0022a400080011ff */
[----:B--2---:R-:W-:Y:S05]  /*7530*/  @!P0 NANOSLEEP.SYNCS 0x989680 ;  /* 0x009896800000895d */ /* 0x004fea0003900000 */
[----:B------:R-:W2:Y:S02]  /*7540*/  @!P0 SYNCS.PHASECHK.TRANS64 P0, [R2+URZ+0x40], R5 ;  /* 0x00004005020085a7 */ /* 0x000ea400080010ff */
[----:B--2---:R-:W-:Y:S05]  /*7550*/  @!P0 BRA `(.L_x_110) ;  /* 0xfffffffc00f08947 */ /* 0x004fea000383ffff */
[----:B------:R-:W-:Y:S05]  /*7560*/  BRA `(.L_x_21) ;  /* 0xffffffa000947947 */ /* 0x000fea000383ffff */
.L_x_28:
[----:B-1----:R-:W-:-:S07]  /*7570*/  MOV R2, UR17 ;  /* 0x0000001100027c02 */ /* 0x002fce0008000f00 */
.L_x_111:
[----:B-1----:R1:W2:Y:S02]  /*7580*/  SYNCS.PHASECHK.TRANS64.TRYWAIT P0, [R2+URZ+0x40], R5 ;  /* 0x00004005020075a7 */ /* 0x0022a400080011ff */
[----:B--2---:R-:W-:Y:S05]  /*7590*/  @!P0 NANOSLEEP.SYNCS 0x989680 ;  /* 0x009896800000895d */ /* 0x004fea0003900000 */
[----:B------:R-:W2:Y:S02]  /*75a0*/  @!P0 SYNCS.PHASECHK.TRANS64 P0, [R2+URZ+0x40], R5 ;  /* 0x00004005020085a7 */ /* 0x000ea400080010ff */
[----:B--2---:R-:W-:Y:S05]  /*75b0*/  @!P0 BRA `(.L_x_111) ;  /* 0xfffffffc00f08947 */ /* 0x004fea000383ffff */
[----:B------:R-:W-:Y:S05]  /*75c0*/  BRA `(.L_x_27) ;  /* 0xffffffa4003c7947 */ /* 0x000fea000383ffff */
.L_x_32:
[----:B-1----:R1:W2:Y:S02]  /*75d0*/  SYNCS.PHASECHK.TRANS64.TRYWAIT P0, [R2+URZ+0xb0], R3 ;  /* 0x0000b003020075a7 */ /* 0x0022a400080011ff */
[----:B--2---:R-:W-:Y:S05]  /*75e0*/  @!P0 NANOSLEEP.SYNCS 0x989680 ;  /* 0x009896800000895d */ /* 0x004fea0003900000 */
[----:B------:R-:W2:Y:S02]  /*75f0*/  @!P0 SYNCS.PHASECHK.TRANS64 P0, [R2+URZ+0xb0], R3 ;  /* 0x0000b003020085a7 */ /* 0x000ea400080010ff */
[----:B--2---:R-:W-:Y:S05]  /*7600*/  @!P0 BRA `(.L_x_32) ;  /* 0xfffffffc00f08947 */ /* 0x004fea000383ffff */
[----:B------:R-:W-:Y:S05]  /*7610*/  BRA `(.L_x_112) ;  /* 0xffffffa400cc7947 */ /* 0x000fea000383ffff */
.L_x_36:
[----:B----4-:R-:W-:-:S07]  /*7620*/  MOV R0, UR5 ;  /* 0x0000000500007c02 */ /* 0x010fce0008000f00 */
.L_x_113:
[----:B-1----:R1:W2:Y:S02]  /*7630*/  SYNCS.PHASECHK.TRANS64.TRYWAIT P0, [R0+URZ], R3 ;  /* 0x00000003000075a7 */ /* 0x0022a400080011ff */
[----:B--2---:R-:W-:Y:S05]  /*7640*/  @!P0 NANOSLEEP.SYNCS 0x989680 ;  /* 0x009896800000895d */ /* 0x004fea0003900000 */
[----:B------:R-:W2:Y:S02]  /*7650*/  @!P0 SYNCS.PHASECHK.TRANS64 P0, [R0+URZ], R3 ;  /* 0x00000003000085a7 */ /* 0x000ea400080010ff */
[----:B--2---:R-:W-:Y:S05]  /*7660*/  @!P0 BRA `(.L_x_113) ;  /* 0xfffffffc00f08947 */ /* 0x004fea000383ffff */
[----:B------:R-:W-:Y:S05]  /*7670*/  BRA `(.L_x_114) ;  /* 0xffffffac003c7947 */ /* 0x000fea000383ffff */
.L_x_37:
[----:B----4-:R-:W-:-:S07]  /*7680*/  MOV R0, UR5 ;  /* 0x0000000500007c02 */ /* 0x010fce0008000f00 */
.L_x_115:
[----:B-1----:R1:W2:Y:S02]  /*7690*/  SYNCS.PHASECHK.TRANS64.TRYWAIT P0, [R0+URZ], R3 ;  /* 0x00000003000075a7 */ /* 0x0022a400080011ff */
[----:B--2---:R-:W-:Y:S05]  /*76a0*/  @!P0 NANOSLEEP.SYNCS 0x989680 ;  /* 0x009896800000895d */ /* 0x004fea0003900000 */
[----:B------:R-:W2:Y:S02]  /*76b0*/  @!P0 SYNCS.PHASECHK.TRANS64 P0, [R0+URZ], R3 ;  /* 0x00000003000085a7 */ /* 0x000ea400080010ff */
[----:B--2---:R-:W-:Y:S05]  /*76c0*/  @!P0 BRA `(.L_x_115) ;  /* 0xfffffffc00f08947 */ /* 0x004fea000383ffff */
[----:B------:R-:W-:Y:S05]  /*76d0*/  BRA `(.L_x_116) ;  /* 0xffffffac00487947 */ /* 0x000fea000383ffff */
.L_x_38:
[----:B----4-:R-:W-:-:S07]  /*76e0*/  MOV R0, UR5 ;  /* 0x0000000500007c02 */ /* 0x010fce0008000f00 */
.L_x_117:
[----:B-1----:R1:W2:Y:S02]  /*76f0*/  SYNCS.PHASECHK.TRANS64.TRYWAIT P0, [R0+URZ], R3 ;  /* 0x00000003000075a7 */ /* 0x0022a400080011ff */
[----:B--2---:R-:W-:Y:S05]  /*7700*/  @!P0 NANOSLEEP.SYNCS 0x989680 ;  /* 0x009896800000895d */ /* 0x004fea0003900000 */
[----:B------:R-:W2:Y:S02]  /*7710*/  @!P0 SYNCS.PHASECHK.TRANS64 P0, [R0+URZ], R3 ;  /* 0x00000003000085a7 */ /* 0x000ea400080010ff */
[----:B--2---:R-:W-:Y:S05]  /*7720*/  @!P0 BRA `(.L_x_117) ;  /* 0xfffffffc00f08947 */ /* 0x004fea000383ffff */
[----:B------:R-:W-:Y:S05]  /*7730*/  BRA `(.L_x_118) ;  /* 0xffffffac00547947 */ /* 0x000fea000383ffff */
.L_x_39:
[----:B----4-:R-:W-:-:S07]  /*7740*/  MOV R0, UR5 ;  /* 0x0000000500007c02 */ /* 0x010fce0008000f00 */
.L_x_119:
[----:B-1----:R1:W2:Y:S02]  /*7750*/  SYNCS.PHASECHK.TRANS64.TRYWAIT P0, [R0+URZ], R3 ;  /* 0x00000003000075a7 */ /* 0x0022a400080011ff */
[----:B--2---:R-:W-:Y:S05]  /*7760*/  @!P0 NANOSLEEP.SYNCS 0x989680 ;  /* 0x009896800000895d */ /* 0x004fea0003900000 */
[----:B------:R-:W2:Y:S02]  /*7770*/  @!P0 SYNCS.PHASECHK.TRANS64 P0, [R0+URZ], R3 ;  /* 0x00000003000085a7 */ /* 0x000ea400080010ff */
[----:B--2---:R-:W-:Y:S05]  /*7780*/  @!P0 BRA `(.L_x_119) ;  /* 0xfffffffc00f08947 */ /* 0x004fea000383ffff */
[----:B------:R-:W-:Y:S05]  /*7790*/  BRA `(.L_x_120) ;  /* 0xffffffac00607947 */ /* 0x000fea000383ffff */
.L_x_40:
[----:B----4-:R-:W-:-:S07]  /*77a0*/  MOV R0, UR5 ;  /* 0x0000000500007c02 */ /* 0x010fce0008000f00 */
.L_x_121:
[----:B-1----:R1:W2:Y:S02]  /*77b0*/  SYNCS.PHASECHK.TRANS64.TRYWAIT P0, [R0+URZ], R3 ;  /* 0x00000003000075a7 */ /* 0x0022a400080011ff */
[----:B--2---:R-:W-:Y:S05]  /*77c0*/  @!P0 NANOSLEEP.SYNCS 0x989680 ;  /* 0x009896800000895d */ /* 0x004fea0003900000 */
[----:B------:R-:W2:Y:S02]  /*77d0*/  @!P0 SYNCS.PHASECHK.TRANS64 P0, [R0+URZ], R3 ;  /* 0x00000003000085a7 */ /* 0x000ea400080010ff */
[----:B--2---:R-:W-:Y:S05]  /*77e0*/  @!P0 BRA `(.L_x_121) ;  /* 0xfffffffc00f08947 */ /* 0x004fea000383ffff */
[----:B------:R-:W-:Y:S05]  /*77f0*/  BRA `(.L_x_122) ;  /* 0xffffffac006c7947 */ /* 0x000fea000383ffff */
.L_x_41:
[----:B----4-:R-:W-:-:S07]  /*7800*/  MOV R0, UR5 ;  /* 0x0000000500007c02 */ /* 0x010fce0008000f00 */
.L_x_123:
[----:B-1----:R1:W2:Y:S02]  /*7810*/  SYNCS.PHASECHK.TRANS64.TRYWAIT P0, [R0+URZ], R3 ;  /* 0x00000003000075a7 */ /* 0x0022a400080011ff */
[----:B--2---:R-:W-:Y:S05]  /*7820*/  @!P0 NANOSLEEP.SYNCS 0x989680 ;  /* 0x009896800000895d */ /* 0x004fea0003900000 */
[----:B------:R-:W2:Y:S02]  /*7830*/  @!P0 SYNCS.PHASECHK.TRANS64 P0, [R0+URZ], R3 ;  /* 0x00000003000085a7 */ /* 0x000ea400080010ff */
[----:B--2---:R-:W-:Y:S05]  /*7840*/  @!P0 BRA `(.L_x_123) ;  /* 0xfffffffc00f08947 */ /* 0x004fea000383ffff */
[----:B------:R-:W-:Y:S05]  /*7850*/  BRA `(.L_x_124) ;  /* 0xffffffac00787947 */ /* 0x000fea000383ffff */
.L_x_42:
[----:B----4-:R-:W-:-:S07]  /*7860*/  MOV R0, UR5 ;  /* 0x0000000500007c02 */ /* 0x010fce0008000f00 */
.L_x_125:
[----:B-1----:R1:W2:Y:S02]  /*7870*/  SYNCS.PHASECHK.TRANS64.TRYWAIT P0, [R0+URZ], R3 ;  /* 0x00000003000075a7 */ /* 0x0022a400080011ff */
[----:B--2---:R-:W-:Y:S05]  /*7880*/  @!P0 NANOSLEEP.SYNCS 0x989680 ;  /* 0x009896800000895d */ /* 0x004fea0003900000 */
[----:B------:R-:W2:Y:S02]  /*7890*/  @!P0 SYNCS.PHASECHK.TRANS64 P0, [R0+URZ], R3 ;  /* 0x00000003000085a7 */ /* 0x000ea400080010ff */
[----:B--2---:R-:W-:Y:S05]  /*78a0*/  @!P0 BRA `(.L_x_125) ;  /* 0xfffffffc00f08947 */ /* 0x004fea000383ffff */
[----:B------:R-:W-:Y:S05]  /*78b0*/  BRA `(.L_x_126) ;  /* 0xffffffac00847947 */ /* 0x000fea000383ffff */
.L_x_45:
[----:B-1----:R1:W2:Y:S02]  /*78c0*/  SYNCS.PHASECHK.TRANS64.TRYWAIT P0, [R0+URZ+0x110], R5 ;  /* 0x00011005000075a7 */ /* 0x0022a400080011ff */
[----:B--2---:R-:W-:Y:S05]  /*78d0*/  @!P0 NANOSLEEP.SYNCS 0x989680 ;  /* 0x009896800000895d */ /* 0x004fea0003900000 */
[----:B------:R-:W2:Y:S02]  /*78e0*/  @!P0 SYNCS.PHASECHK.TRANS64 P0, [R0+URZ+0x110], R5 ;  /* 0x00011005000085a7 */ /* 0x000ea400080010ff */
[----:B--2---:R-:W-:Y:S05]  /*78f0*/  @!P0 BRA `(.L_x_45) ;  /* 0xfffffffc00f08947 */ /* 0x004fea000383ffff */
[----:B------:R-:W-:Y:S05]  /*7900*/  BRA `(.L_x_127) ;  /* 0xffffffac00e07947 */ /* 0x000fea000383ffff */
.L_x_46:
[----:B------:R-:W-:-:S07]  /*7910*/  MOV R0, UR5 ;  /* 0x0000000500007c02 */ /* 0x000fce0008000f00 */
.L_x_128:
[----:B-1----:R1:W2:Y:S02]  /*7920*/  SYNCS.PHASECHK.TRANS64.TRYWAIT P0, [R0+URZ+0xc0], R5 ;  /* 0x0000c005000075a7 */ /* 0x0022a400080011ff */
[----:B--2---:R-:W-:Y:S05]  /*7930*/  @!P0 NANOSLEEP.SYNCS 0x989680 ;  /* 0x009896800000895d */ /* 0x004fea0003900000 */
[----:B------:R-:W2:Y:S02]  /*7940*/  @!P0 SYNCS.PHASECHK.TRANS64 P0, [R0+URZ+0xc0], R5 ;  /* 0x0000c005000085a7 */ /* 0x000ea400080010ff */
[----:B--2---:R-:W-:Y:S05]  /*7950*/  @!P0 BRA `(.L_x_128) ;  /* 0xfffffffc00f08947 */ /* 0x004fea000383ffff */
[----:B------:R-:W-:Y:S05]  /*7960*/  BRA `(.L_x_129) ;  /* 0xffffffac00f07947 */ /* 0x000fea000383ffff */
.L_x_47:
[----:B-1----:R1:W2:Y:S02]  /*7970*/  SYNCS.PHASECHK.TRANS64.TRYWAIT P1, [R0+URZ+0xb0], R5 ;  /* 0x0000b005000075a7 */ /* 0x0022a400080211ff */
[----:B--2---:R-:W-:Y:S05]  /*7980*/  @!P1 NANOSLEEP.SYNCS 0x989680 ;  /* 0x009896800000995d */ /* 0x004fea0003900000 */
[----:B------:R-:W2:Y:S02]  /*7990*/  @!P1 SYNCS.PHASECHK.TRANS64 P1, [R0+URZ+0xb0], R5 ;  /* 0x0000b005000095a7 */ /* 0x000ea400080210ff */
[----:B--2---:R-:W-:Y:S05]  /*79a0*/  @!P1 BRA `(.L_x_47) ;  /* 0xfffffffc00f09947 */ /* 0x004fea000383ffff */
[----:B------:R-:W-:Y:S05]  /*79b0*/  BRA `(.L_x_130) ;  /* 0xffffffb000207947 */ /* 0x000fea000383ffff */
.L_x_50:
[----:B------:R-:W-:-:S07]  /*79c0*/  MOV R0, UR5 ;  /* 0x0000000500007c02 */ /* 0x000fce0008000f00 */
.L_x_131:
[----:B-1----:R1:W2:Y:S02]  /*79d0*/  SYNCS.PHASECHK.TRANS64.TRYWAIT P0, [R0+URZ+0xc0], R3 ;  /* 0x0000c003000075a7 */ /* 0x0022a400080011ff */
[----:B--2---:R-:W-:Y:S05]  /*79e0*/  @!P0 NANOSLEEP.SYNCS 0x989680 ;  /* 0x009896800000895d */ /* 0x004fea0003900000 */
[----:B------:R-:W2:Y:S02]  /*79f0*/  @!P0 SYNCS.PHASECHK.TRANS64 P0, [R0+URZ+0xc0], R3 ;  /* 0x0000c003000085a7 */ /* 0x000ea400080010ff */
[----:B--2---:R-:W-:Y:S05]  /*7a00*/  @!P0 BRA `(.L_x_131) ;  /* 0xfffffffc00f08947 */ /* 0x004fea000383ffff */
[----:B------:R-:W-:Y:S05]  /*7a10*/  BRA `(.L_x_49) ;  /* 0xffffffb000747947 */ /* 0x000fea000383ffff */
.L_x_57:
[----:B-1----:R1:W2:Y:S02]  /*7a20*/  SYNCS.PHASECHK.TRANS64.TRYWAIT P1, [R0+URZ+0xb0], R5 ;  /* 0x0000b005000075a7 */ /* 0x0022a400080211ff */
[----:B--2---:R-:W-:Y:S05]  /*7a30*/  @!P1 NANOSLEEP.SYNCS 0x989680 ;  /* 0x009896800000995d */ /* 0x004fea0003900000 */
[----:B------:R-:W2:Y:S02]  /*7a40*/  @!P1 SYNCS.PHASECHK.TRANS64 P1, [R0+URZ+0xb0], R5 ;  /* 0x0000b005000095a7 */ /* 0x000ea400080210ff */
[----:B--2---:R-:W-:Y:S05]  /*7a50*/  @!P1 BRA `(.L_x_57) ;  /* 0xfffffffc00f09947 */ /* 0x004fea000383ffff */
[----:B------:R-:W-:Y:S05]  /*7a60*/  BRA `(.L_x_132) ;  /* 0xffffffb400dc7947 */ /* 0x000fea000383ffff */
.L_x_58:
[----:B------:R-:W-:-:S07]  /*7a70*/  MOV R3, UR7 ;  /* 0x0000000700037c02 */ /* 0x000fce0008000f00 */
.L_x_133:
[----:B-1----:R1:W2:Y:S02]  /*7a80*/  SYNCS.PHASECHK.TRANS64.TRYWAIT P0, [R3+URZ+0xf0], R0 ;  /* 0x0000f000030075a7 */ /* 0x0022a400080011ff */
[----:B--2---:R-:W-:Y:S05]  /*7a90*/  @!P0 NANOSLEEP.SYNCS 0x989680 ;  /* 0x009896800000895d */ /* 0x004fea0003900000 */
[----:B------:R-:W2:Y:S02]  /*7aa0*/  @!P0 SYNCS.PHASECHK.TRANS64 P0, [R3+URZ+0xf0], R0 ;  /* 0x0000f000030085a7 */ /* 0x000ea400080010ff */
[----:B--2---:R-:W-:Y:S05]  /*7ab0*/  @!P0 BRA `(.L_x_133) ;  /* 0xfffffffc00f08947 */ /* 0x004fea000383ffff */
[----:B------:R-:W-:Y:S05]  /*7ac0*/  BRA `(.L_x_134) ;  /* 0xffffffb8002c7947 */ /* 0x000fea000383ffff */
.L_x_61:
[----:B------:R-:W-:Y:S07]  /*7ad0*/  MOV R0, UR6 ;  /* 0x0000000600007c02 */ /* 0x000fee0008000f00 */
.L_x_135:
[----:B-1----:R1:W2:Y:S02]  /*7ae0*/  SYNCS.PHASECHK.TRANS64.TRYWAIT P0, [R0+URZ], R3 ;  /* 0x00000003000075a7 */ /* 0x0022a400080011ff */
[----:B--2---:R-:W-:Y:S05]  /*7af0*/  @!P0 NANOSLEEP.SYNCS 0x989680 ;  /* 0x009896800000895d */ /* 0x004fea0003900000 */
[----:B------:R-:W2:Y:S02]  /*7b00*/  @!P0 SYNCS.PHASECHK.TRANS64 P0, [R0+URZ], R3 ;  /* 0x00000003000085a7 */ /* 0x000ea400080010ff */
[----:B--2---:R-:W-:Y:S05]  /*7b10*/  @!P0 BRA `(.L_x_135) ;  /* 0xfffffffc00f08947 */ /* 0x004fea000383ffff */
[----:B------:R-:W-:Y:S05]  /*7b20*/  BRA `(.L_x_60) ;  /* 0xffffffb800487947 */ /* 0x000fea000383ffff */
.L_x_64:
[----:B------:R-:W-:-:S07]  /*7b30*/  MOV R0, UR6 ;  /* 0x0000000600007c02 */ /* 0x000fce0008000f00 */
.L_x_136:
[----:B--2---:R2:W4:Y:S02]  /*7b40*/  SYNCS.PHASECHK.TRANS64.TRYWAIT P0, [R0+URZ], R3 ;  /* 0x00000003000075a7 */ /* 0x00452400080011ff */
[----:B----4-:R-:W-:Y:S05]  /*7b50*/  @!P0 NANOSLEEP.SYNCS 0x989680 ;  /* 0x009896800000895d */ /* 0x010fea0003900000 */
[----:B------:R-:W4:Y:S02]  /*7b60*/  @!P0 SYNCS.PHASECHK.TRANS64 P0, [R0+URZ], R3 ;  /* 0x00000003000085a7 */ /* 0x000f2400080010ff */
[----:B----4-:R-:W-:Y:S05]  /*7b70*/  @!P0 BRA `(.L_x_136) ;  /* 0xfffffffc00f08947 */ /* 0x010fea000383ffff */
[----:B------:R-:W-:Y:S05]  /*7b80*/  BRA `(.L_x_137) ;  /* 0xffffffbc00247947 */ /* 0x000fea000383ffff */
.L_x_65:
[----:B------:R-:W-:-:S07]  /*7b90*/  MOV R0, UR6 ;  /* 0x0000000600007c02 */ /* 0x000fce0008000f00 */
.L_x_138:
[----:B-1----:R1:W2:Y:S02]  /*7ba0*/  SYNCS.PHASECHK.TRANS64.TRYWAIT P0, [R0+URZ], R3 ;  /* 0x00000003000075a7 */ /* 0x0022a400080011ff */
[----:B--2---:R-:W-:Y:S05]  /*7bb0*/  @!P0 NANOSLEEP.SYNCS 0x989680 ;  /* 0x009896800000895d */ /* 0x004fea0003900000 */
[----:B------:R-:W2:Y:S02]  /*7bc0*/  @!P0 SYNCS.PHASECHK.TRANS64 P0, [R0+URZ], R3 ;  /* 0x00000003000085a7 */ /* 0x000ea400080010ff */
[----:B--2---:R-:W-:Y:S05]  /*7bd0*/  @!P0 BRA `(.L_x_138) ;  /* 0xfffffffc00f08947 */ /* 0x004fea000383ffff */
[----:B------:R-:W-:Y:S05]  /*7be0*/  BRA `(.L_x_139) ;  /* 0xffffffbc00307947 */ /* 0x000fea000383ffff */
.L_x_66:
[----:B------:R-:W-:-:S07]  /*7bf0*/  MOV R0, UR6 ;  /* 0x0000000600007c02 */ /* 0x000fce0008000f00 */
.L_x_140:
[----:B-1----:R1:W2:Y:S02]  /*7c00*/  SYNCS.PHASECHK.TRANS64.TRYWAIT P0, [R0+URZ], R3 ;  /* 0x00000003000075a7 */ /* 0x0022a400080011ff */
[----:B--2---:R-:W-:Y:S05]  /*7c10*/  @!P0 NANOSLEEP.SYNCS 0x989680 ;  /* 0x009896800000895d */ /* 0x004fea0003900000 */
[----:B------:R-:W2:Y:S02]  /*7c20*/  @!P0 SYNCS.PHASECHK.TRANS64 P0, [R0+URZ], R3 ;  /* 0x00000003000085a7 */ /* 0x000ea400080010ff */
[----:B--2---:R-:W-:Y:S05]  /*7c30*/  @!P0 BRA `(.L_x_140) ;  /* 0xfffffffc00f08947 */ /* 0x004fea000383ffff */
[----:B------:R-:W-:Y:S05]  /*7c40*/  BRA `(.L_x_141) ;  /* 0xffffffbc003c7947 */ /* 0x000fea000383ffff */
.L_x_67:
[----:B------:R-:W-:-:S07]  /*7c50*/  MOV R0, UR7 ;  /* 0x0000000700007c02 */ /* 0x000fce0008000f00 */
.L_x_142:
[----:B-1----:R1:W2:Y:S02]  /*7c60*/  SYNCS.PHASECHK.TRANS64.TRYWAIT P0, [R0+URZ], R3 ;  /* 0x00000003000075a7 */ /* 0x0022a400080011ff */
[----:B--2---:R-:W-:Y:S05]  /*7c70*/  @!P0 NANOSLEEP.SYNCS 0x989680 ;  /* 0x009896800000895d */ /* 0x004fea0003900000 */
[----:B------:R-:W2:Y:S02]  /*7c80*/  @!P0 SYNCS.PHASECHK.TRANS64 P0, [R0+URZ], R3 ;  /* 0x00000003000085a7 */ /* 0x000ea400080010ff */
[----:B--2---:R-:W-:Y:S05]  /*7c90*/  @!P0 BRA `(.L_x_142) ;  /* 0xfffffffc00f08947 */ /* 0x004fea000383ffff */
[----:B------:R-:W-:Y:S05]  /*7ca0*/  BRA `(.L_x_143) ;  /* 0xffffffbc00487947 */ /* 0x000fea000383ffff */
.L_x_72:
[----:B--2---:R2:W3:Y:S02]  /*7cb0*/  SYNCS.PHASECHK.TRANS64.TRYWAIT P0, [R0+URZ+0xb0], R3 ;  /* 0x0000b003000075a7 */ /* 0x0044e400080011ff */
[----:B---3--:R-:W-:Y:S05]  /*7cc0*/  @!P0 NANOSLEEP.SYNCS 0x989680 ;  /* 0x009896800000895d */ /* 0x008fea0003900000 */
[----:B------:R-:W3:Y:S02]  /*7cd0*/  @!P0 SYNCS.PHASECHK.TRANS64 P0, [R0+URZ+0xb0], R3 ;  /* 0x0000b003000085a7 */ /* 0x000ee400080010ff */
[----:B---3--:R-:W-:Y:S05]  /*7ce0*/  @!P0 BRA `(.L_x_72) ;  /* 0xfffffffc00f08947 */ /* 0x008fea000383ffff */
[----:B------:R-:W-:Y:S05]  /*7cf0*/  BRA `(.L_x_144) ;  /* 0xffffffc0004c7947 */ /* 0x000fea000383ffff */
.L_x_75:
[----:B------:R-:W-:Y:S07]  /*7d00*/  MOV R0, UR7 ;  /* 0x0000000700007c02 */ /* 0x000fee0008000f00 */
.L_x_145:
[----:B--2---:R2:W3:Y:S02]  /*7d10*/  SYNCS.PHASECHK.TRANS64.TRYWAIT P0, [R0+URZ+0xa8], R3 ;  /* 0x0000a803000075a7 */ /* 0x0044e400080011ff */
[----:B---3--:R-:W-:Y:S05]  /*7d20*/  @!P0 NANOSLEEP.SYNCS 0x989680 ;  /* 0x009896800000895d */ /* 0x008fea0003900000 */
[----:B------:R-:W3:Y:S02]  /*7d30*/  @!P0 SYNCS.PHASECHK.TRANS64 P0, [R0+URZ+0xa8], R3 ;  /* 0x0000a803000085a7 */ /* 0x000ee400080010ff */
[----:B---3--:R-:W-:Y:S05]  /*7d40*/  @!P0 BRA `(.L_x_145) ;  /* 0xfffffffc00f08947 */ /* 0x008fea000383ffff */
[----:B------:R-:W-:Y:S05]  /*7d50*/  BRA `(.L_x_74) ;  /* 0xffffffc4002c7947 */ /* 0x000fea000383ffff */
.L_x_78:
[----:B--2---:R-:W-:Y:S07]  /*7d60*/  MOV R3, UR7 ;  /* 0x0000000700037c02 */ /* 0x004fee0008000f00 */
.L_x_146:
[----:B-1----:R1:W2:Y:S02]  /*7d70*/  SYNCS.PHASECHK.TRANS64.TRYWAIT P0, [R3+URZ+0x90], R12 ;  /* 0x0000900c030075a7 */ /* 0x0022a400080011ff */
[----:B--2---:R-:W-:Y:S05]  /*7d80*/  @!P0 NANOSLEEP.SYNCS 0x989680 ;  /* 0x009896800000895d */ /* 0x004fea0003900000 */
[----:B------:R-:W2:Y:S02]  /*7d90*/  @!P0 SYNCS.PHASECHK.TRANS64 P0, [R3+URZ+0x90], R12 ;  /* 0x0000900c030085a7 */ /* 0x000ea400080010ff */
[----:B--2---:R-:W-:Y:S05]  /*7da0*/  @!P0 BRA `(.L_x_146) ;  /* 0xfffffffc00f08947 */ /* 0x004fea000383ffff */
[----:B------:R-:W-:Y:S05]  /*7db0*/  BRA `(.L_x_147) ;  /* 0xffffffc400a47947 */ /* 0x000fea000383ffff */
.L_x_79:
[----:B------:R-:W-:Y:S07]  /*7dc0*/  MOV R3, UR7 ;  /* 0x0000000700037c02 */ /* 0x000fee0008000f00 */
.L_x_148:
[----:B-1----:R1:W2:Y:S02]  /*7dd0*/  SYNCS.PHASECHK.TRANS64.TRYWAIT P0, [R3+URZ+0x98], R12 ;  /* 0x0000980c030075a7 */ /* 0x0022a400080011ff */
[----:B--2---:R-:W-:Y:S05]  /*7de0*/  @!P0 NANOSLEEP.SYNCS 0x989680 ;  /* 0x009896800000895d */ /* 0x004fea0003900000 */
[----:B------:R-:W2:Y:S02]  /*7df0*/  @!P0 SYNCS.PHASECHK.TRANS64 P0, [R3+URZ+0x98], R12 ;  /* 0x0000980c030085a7 */ /* 0x000ea400080010ff */
[----:B--2---:R-:W-:Y:S05]  /*7e00*/  @!P0 BRA `(.L_x_148) ;  /* 0xfffffffc00f08947 */ /* 0x004fea000383ffff */
[----:B------:R-:W-:Y:S05]  /*7e10*/  BRA `(.L_x_149) ;  /* 0xffffffc800247947 */ /* 0x000fea000383ffff */
.L_x_81:
[----:B------:R-:W-:-:S07]  /*7e20*/  MOV R0, UR7 ;  /* 0x0000000700007c02 */ /* 0x000fce0008000f00 */
.L_x_150:
[----:B-1----:R1:W3:Y:S02]  /*7e30*/  SYNCS.PHASECHK.TRANS64.TRYWAIT P0, [R0+URZ+0x90], R3 ;  /* 0x00009003000075a7 */ /* 0x0022e400080011ff */
[----:B---3--:R-:W-:Y:S05]  /*7e40*/  @!P0 NANOSLEEP.SYNCS 0x989680 ;  /* 0x009896800000895d */ /* 0x008fea0003900000 */
[----:B------:R-:W3:Y:S02]  /*7e50*/  @!P0 SYNCS.PHASECHK.TRANS64 P0, [R0+URZ+0x90], R3 ;  /* 0x00009003000085a7 */ /* 0x000ee400080010ff */
[----:B---3--:R-:W-:Y:S05]  /*7e60*/  @!P0 BRA `(.L_x_150) ;  /* 0xfffffffc00f08947 */ /* 0x008fea000383ffff */
[----:B------:R-:W-:Y:S05]  /*7e70*/  BRA `(.L_x_151) ;  /* 0xffffffc800947947 */ /* 0x000fea000383ffff */
.L_x_83:
[----:B--2---:R2:W4:Y:S02]  /*7e80*/  SYNCS.PHASECHK.TRANS64.TRYWAIT P0, [R0+URZ+0xb0], R3 ;  /* 0x0000b003000075a7 */ /* 0x00452400080011ff */
[----:B----4-:R-:W-:Y:S05]  /*7e90*/  @!P0 NANOSLEEP.SYNCS 0x989680 ;  /* 0x009896800000895d */ /* 0x010fea0003900000 */
[----:B------:R-:W4:Y:S02]  /*7ea0*/  @!P0 SYNCS.PHASECHK.TRANS64 P0, [R0+URZ+0xb0], R3 ;  /* 0x0000b003000085a7 */ /* 0x000f2400080010ff */
[----:B----4-:R-:W-:Y:S05]  /*7eb0*/  @!P0 BRA `(.L_x_83) ;  /* 0xfffffffc00f08947 */ /* 0x010fea000383ffff */
[----:B------:R-:W-:Y:S05]  /*7ec0*/  BRA `(.L_x_152) ;  /* 0xffffffcc00647947 */ /* 0x000fea000383ffff */
.L_x_94:
[----:B-1----:R1:W3:Y:S02]  /*7ed0*/  SYNCS.PHASECHK.TRANS64.TRYWAIT P1, [R0+URZ+0x80], R3 ;  /* 0x00008003000075a7 */ /* 0x0022e400080211ff */
[----:B---3--:R-:W-:Y:S05]  /*7ee0*/  @!P1 NANOSLEEP.SYNCS 0x989680 ;  /* 0x009896800000995d */ /* 0x008fea0003900000 */
[----:B------:R-:W3:Y:S02]  /*7ef0*/  @!P1 SYNCS.PHASECHK.TRANS64 P1, [R0+URZ+0x80], R3 ;  /* 0x00008003000095a7 */ /* 0x000ee400080210ff */
[----:B---3--:R-:W-:Y:S05]  /*7f00*/  @!P1 BRA `(.L_x_94) ;  /* 0xfffffffc00f09947 */ /* 0x008fea000383ffff */
[----:B------:R-:W-:Y:S05]  /*7f10*/  BRA `(.L_x_93) ;  /* 0xffffffd8007c7947 */ /* 0x000fea000383ffff */
.L_x_96:
[----:B---3--:R3:W4:Y:S02]  /*7f20*/  SYNCS.PHASECHK.TRANS64.TRYWAIT P0, [R108+URZ+0xd0], R7 ;  /* 0x0000d0076c0075a7 */ /* 0x00872400080011ff */
[----:B----4-:R-:W-:Y:S05]  /*7f30*/  @!P0 NANOSLEEP.SYNCS 0x989680 ;  /* 0x009896800000895d */ /* 0x010fea0003900000 */
[----:B------:R-:W4:Y:S02]  /*7f40*/  @!P0 SYNCS.PHASECHK.TRANS64 P0, [R108+URZ+0xd0], R7 ;  /* 0x0000d0076c0085a7 */ /* 0x000f2400080010ff */
[----:B----4-:R-:W-:Y:S05]  /*7f50*/  @!P0 BRA `(.L_x_96) ;  /* 0xfffffffc00f08947 */ /* 0x010fea000383ffff */
[----:B------:R-:W-:Y:S05]  /*7f60*/  BRA `(.L_x_95) ;  /* 0xffffffd800d07947 */ /* 0x000fea000383ffff */
.L_x_104:
[----:B--2---:R2:W3:Y:S02]  /*7f70*/  SYNCS.PHASECHK.TRANS64.TRYWAIT P0, [R75+URZ+0x80], R0 ;  /* 0x000080004b0075a7 */ /* 0x0044e400080011ff */
[----:B---3--:R-:W-:Y:S05]  /*7f80*/  @!P0 NANOSLEEP.SYNCS 0x989680 ;  /* 0x009896800000895d */ /* 0x008fea0003900000 */
[----:B------:R-:W3:Y:S02]  /*7f90*/  @!P0 SYNCS.PHASECHK.TRANS64 P0, [R75+URZ+0x80], R0 ;  /* 0x000080004b0085a7 */ /* 0x000ee400080010ff */
[----:B---3--:R-:W-:Y:S05]  /*7fa0*/  @!P0 BRA `(.L_x_104) ;  /* 0xfffffffc00f08947 */ /* 0x008fea000383ffff */
[----:B------:R-:W-:Y:S05]  /*7fb0*/  BRA `(.L_x_103) ;  /* 0xffffffe400c47947 */ /* 0x000fea000383ffff */
        .weak           $__internal_0_$__cuda_sm10x_tcgen05_guardrail_trap_col_being_dealloced_not_returned_by_alloc
        .type           $__internal_0_$__cuda_sm10x_tcgen05_guardrail_trap_col_being_dealloced_not_returned_by_alloc,@function
        .size           $__internal_0_$__cuda_sm10x_tcgen05_guardrail_trap_col_being_dealloced_not_returned_by_alloc,($__internal_1_$__cuda_sm10x_tcgen05_guardrail_trap_phase_invalid_during_alloc - $__internal_0_$__cuda_sm10x_tcgen05_guardrail_trap_col_being_dealloced_not_returned_by_alloc)
$__internal_0_$__cuda_sm10x_tcgen05_guardrail_trap_col_being_dealloced_not_returned_by_alloc:
[----:B------:R-:W-:Y:S05]  /*7fc0*/  BPT.TRAP 0x1 ;  /* 0x000000040000795c */ /* 0x000fea0000300000 */
[----:B------:R-:W-:-:S04]  /*7fd0*/  HFMA2 R3, -RZ, RZ, 0, 0 ;  /* 0x00000000ff037431 */ /* 0x000fc800000001ff */
[----:B------:R-:W-:Y:S05]  /*7fe0*/  RET.REL.NODEC R2 `(_ZN7cutlass13device_kernelINS_4gemm6kernel13GemmUniversalIN4cute5tupleIJiiiiEEENS1_10collective13CollectiveMmaINS1_35MainloopSm100TmaUmmaWarpSpecializedILi8ELi2ELi4ENS5_IJNS4_1CILi1EEESB_SB_EEEEENS5_IJNSA_ILi64EEENSA_ILi128EEESF_EEEaNS5_IJSB_llEEEaSH_NS4_8TiledMMAINS4_8MMA_AtomIJNS4_15SM100_MMA_S8_SSIaaiLi64ELi128ELNS4_4UMMA5MajorE1ELSM_1ELNSL_8SaturateE0EEEEEENS4_6LayoutISC_NS5_IJNSA_ILi0EEESR_SR_EEEEENS5_IJNS4_10UnderscoreESU_SU_EEEEENS4_13SM90_TMA_LOADENS4_14ComposedLayoutINS4_7SwizzleILi2ELi4ELi3EEENS4_18smem_ptr_flag_bitsILi8EEENSQ_INS5_IJSE_NSA_ILi8EEEEEENS5_IJSB_SE_EEEEEEEvNS4_8identityESX_NSY_INSZ_ILi3ELi4ELi3EEES12_NSQ_INS5_IJSF_S13_EEENS5_IJSB_SF_EEEEEEEvS18_EENS_8epilogue10collective18CollectiveEpilogueINS1F_23Sm100TmaWarpSpecializedILi2ELi2ELi32ELb0ELb0EEEJSG_NS5_IJNSQ_ISE_SB_EES1K_EEEaNS5_IJlSB_lEEEaS1M_NS1F_6fusion15FusionCallbacksIS1J_NS1N_17LinearCombinationIaiaiLNS_15FloatRoundStyleE2EEESG_S1L_JEEENS4_5SM1004TMEM4LOAD26SM100_TMEM_LOAD_16dp32b32xESX_NSY_IS10_S12_NSQ_INS5_IJS13_SE_EEENS5_IJSE_SB_EEEEEEENS4_39AutoVectorizingCopyWithAssumedAlignmentILi128EEENS4_14SM90_TMA_STOREES20_S22_S22_EEEvvEEEEvNT_6ParamsE) ;  /* 0xffffff8002047950 */ /* 0x000fea0003c3ffff */
        .weak           $__internal_1_$__cuda_sm10x_tcgen05_guardrail_trap_phase_invalid_during_alloc
        .type           $__internal_1_$__cuda_sm10x_tcgen05_guardrail_trap_phase_invalid_during_alloc,@function
        .size           $__internal_1_$__cuda_sm10x_tcgen05_guardrail_trap_phase_invalid_during_alloc,($__internal_2_$__cuda_sm10x_tcgen05_guardrail_trap_unallocated_columns_being_dealloced - $__internal_1_$__cuda_sm10x_tcgen05_guardrail_trap_phase_invalid_during_alloc)
$__internal_1_$__cuda_sm10x_tcgen05_guardrail_trap_phase_invalid_during_alloc:
[----:B------:R-:W-:Y:S05]  /*7ff0*/  BPT.TRAP 0x1 ;  /* 0x000000040000795c */ /* 0x000fea0000300000 */
[----:B------:R-:W-:-:S04]  /*8000*/  MOV R3, 0x0 ;  /* 0x0000000000037802 */ /* 0x000fc80000000f00 */
[----:B------:R-:W-:Y:S05]  /*8010*/  RET.REL.NODEC R2 `(_ZN7cutlass13device_kernelINS_4gemm6kernel13GemmUniversalIN4cute5tupleIJiiiiEEENS1_10collective13CollectiveMmaINS1_35MainloopSm100TmaUmmaWarpSpecializedILi8ELi2ELi4ENS5_IJNS4_1CILi1EEESB_SB_EEEEENS5_IJNSA_ILi64EEENSA_ILi128EEESF_EEEaNS5_IJSB_llEEEaSH_NS4_8TiledMMAINS4_8MMA_AtomIJNS4_15SM100_MMA_S8_SSIaaiLi64ELi128ELNS4_4UMMA5MajorE1ELSM_1ELNSL_8SaturateE0EEEEEENS4_6LayoutISC_NS5_IJNSA_ILi0EEESR_SR_EEEEENS5_IJNS4_10UnderscoreESU_SU_EEEEENS4_13SM90_TMA_LOADENS4_14ComposedLayoutINS4_7SwizzleILi2ELi4ELi3EEENS4_18smem_ptr_flag_bitsILi8EEENSQ_INS5_IJSE_NSA_ILi8EEEEEENS5_IJSB_SE_EEEEEEEvNS4_8identityESX_NSY_INSZ_ILi3ELi4ELi3EEES12_NSQ_INS5_IJSF_S13_EEENS5_IJSB_SF_EEEEEEEvS18_EENS_8epilogue10collective18CollectiveEpilogueINS1F_23Sm100TmaWarpSpecializedILi2ELi2ELi32ELb0ELb0EEEJSG_NS5_IJNSQ_ISE_SB_EES1K_EEEaNS5_IJlSB_lEEEaS1M_NS1F_6fusion15FusionCallbacksIS1J_NS1N_17LinearCombinationIaiaiLNS_15FloatRoundStyleE2EEESG_S1L_JEEENS4_5SM1004TMEM4LOAD26SM100_TMEM_LOAD_16dp32b32xESX_NSY_IS10_S12_NSQ_INS5_IJS13_SE_EEENS5_IJSE_SB_EEEEEEENS4_39AutoVectorizingCopyWithAssumedAlignmentILi128EEENS4_14SM90_TMA_STOREES20_S22_S22_EEEvvEEEEvNT_6ParamsE) ;  /* 0xffffff7c02f87950 */ /* 0x000fea0003c3ffff */
        .weak           $__internal_2_$__cuda_sm10x_tcgen05_guardrail_trap_unallocated_columns_being_dealloced
        .type           $__internal_2_$__cuda_sm10x_tcgen05_guardrail_trap_unallocated_columns_being_dealloced,@function
        .size           $__internal_2_$__cuda_sm10x_tcgen05_guardrail_trap_unallocated_columns_being_dealloced,(.L_x_154 - $__internal_2_$__cuda_sm10x_tcgen05_guardrail_trap_unallocated_columns_being_dealloced)
$__internal_2_$__cuda_sm10x_tcgen05_guardrail_trap_unallocated_columns_being_dealloced:
[----:B------:R-:W-:Y:S05]  /*8020*/  BPT.TRAP 0x1 ;  /* 0x000000040000795c */ /* 0x000fea0000300000 */
[----:B------:R-:W-:-:S04]  /*8030*/  HFMA2 R3, -RZ, RZ, 0, 0 ;  /* 0x00000000ff037431 */ /* 0x000fc800000001ff */
[----:B------:R-:W-:Y:S05]  /*8040*/  RET.REL.NODEC R2 `(_ZN7cutlass13device_kernelINS_4gemm6kernel13GemmUniversalIN4cute5tupleIJiiiiEEENS1_10collective13CollectiveMmaINS1_35MainloopSm100TmaUmmaWarpSpecializedILi8ELi2ELi4ENS5_IJNS4_1CILi1EEESB_SB_EEEEENS5_IJNSA_ILi64EEENSA_ILi128EEESF_EEEaNS5_IJSB_llEEEaSH_NS4_8TiledMMAINS4_8MMA_AtomIJNS4_15SM100_MMA_S8_SSIaaiLi64ELi128ELNS4_4UMMA5MajorE1ELSM_1ELNSL_8SaturateE0EEEEEENS4_6LayoutISC_NS5_IJNSA_ILi0EEESR_SR_EEEEENS5_IJNS4_10UnderscoreESU_SU_EEEEENS4_13SM90_TMA_LOADENS4_14ComposedLayoutINS4_7SwizzleILi2ELi4ELi3EEENS4_18smem_ptr_flag_bitsILi8EEENSQ_INS5_IJSE_NSA_ILi8EEEEEENS5_IJSB_SE_EEEEEEEvNS4_8identityESX_NSY_INSZ_ILi3ELi4ELi3EEES12_NSQ_INS5_IJSF_S13_EEENS5_IJSB_SF_EEEEEEEvS18_EENS_8epilogue10collective18CollectiveEpilogueINS1F_23Sm100TmaWarpSpecializedILi2ELi2ELi32ELb0ELb0EEEJSG_NS5_IJNSQ_ISE_SB_EES1K_EEEaNS5_IJlSB_lEEEaS1M_NS1F_6fusion15FusionCallbacksIS1J_NS1N_17LinearCombinationIaiaiLNS_15FloatRoundStyleE2EEESG_S1L_JEEENS4_5SM1004TMEM4LOAD26SM100_TMEM_LOAD_16dp32b32xESX_NSY_IS10_S12_NSQ_INS5_IJS13_SE_EEENS5_IJSE_SB_EEEEEEENS4_39AutoVectorizingCopyWithAssumedAlignmentILi128EEENS4_14SM90_TMA_STOREES20_S22_S22_EEEvvEEEEvNT_6ParamsE) ;  /* 0xffffff7c02ec7950 */ /* 0x000fea0003c3ffff */
.L_x_153:
[----:B------:R-:W-:-:S00]  /*8050*/  BRA `(.L_x_153) ;  /* 0xfffffffc00fc7947 */ /* 0x000fc0000383ffff */
[----:B------:R-:W-:-:S00]  /*8060*/  NOP ;  /* 0x0000000000007918 */ /* 0x000fc00000000000 */
        /* <DEDUP_REMOVED lines=9> */
.L_x_154:


//--------------------- .nv.global.init           --------------------------
	.section	.nv.global.init,"aw",@progbits
.nv.global.init:
	.type		$str$27,@object
	.size		$str$27,($str$28 - $str$27)
$str$27:
        /*0000*/ 	.byte	0x28, 0x61, 0x64, 0x64, 0x72, 0x65, 0x73, 0x73, 0x20, 0x26, 0x20, 0x6d, 0x61, 0x73, 0x6b, 0x29
        /*0010*/ 	.byte	0x20, 0x3d, 0x3d, 0x20, 0x30, 0x00
	.type		$str$28,@object
	.size		$str$28,($str$26 - $str$28)
$str$28:
        /*0016*/ 	.byte	0x2f, 0x74, 0x6d, 0x70, 0x2f, 0x63, 0x75, 0x74, 0x6c, 0x61, 0x73, 0x73, 0x5f, 0x73, 0x77, 0x65
        /*0026*/ 	.byte	0x65, 0x70, 0x5f, 0x73, 0x72, 0x63, 0x2f, 0x69, 0x6e, 0x63, 0x6c, 0x75, 0x64, 0x65, 0x2f, 0x63
        /*0036*/ 	.byte	0x75, 0x74, 0x65, 0x2f, 0x70, 0x6f, 0x69, 0x6e, 0x74, 0x65, 0x72, 0x5f, 0x66, 0x6c, 0x61, 0x67
        /*0046*/ 	.byte	0x67, 0x65, 0x64, 0x2e, 0x68, 0x70, 0x70, 0x00
	.type		$str$26,@object
	.size		$str$26,($str$25 - $str$26)
$str$26:
        /*004e*/ 	.byte	0x2f, 0x74, 0x6d, 0x70, 0x2f, 0x63, 0x75, 0x74, 0x6c, 0x61, 0x73, 0x73, 0x5f, 0x73, 0x77, 0x65
        /*005e*/ 	.byte	0x65, 0x70, 0x5f, 0x73, 0x72, 0x63, 0x2f, 0x69, 0x6e, 0x63, 0x6c, 0x75, 0x64, 0x65, 0x2f, 0x63
        /*006e*/ 	.byte	0x75, 0x74, 0x65, 0x2f, 0x61, 0x74, 0x6f, 0x6d, 0x2f, 0x63, 0x6f, 0x70, 0x79, 0x5f, 0x74, 0x72
        /*007e*/ 	.byte	0x61, 0x69, 0x74, 0x73, 0x5f, 0x73, 0x6d, 0x31, 0x30, 0x30, 0x2e, 0x68, 0x70, 0x70, 0x00
	.type		$str$25,@object
	.size		$str$25,(__unnamed_1 - $str$25)
$str$25:
        /*008d*/ 	.byte	0x28, 0x28, 0x75, 0x69, 0x6e, 0x74, 0x33, 0x32, 0x5f, 0x74, 0x28, 0x74, 0x68, 0x72, 0x65, 0x61
        /*009d*/ 	.byte	0x64, 0x49, 0x64, 0x78, 0x2e, 0x78, 0x29, 0x20, 0x2f, 0x20, 0x33, 0x32, 0x29, 0x20, 0x25, 0x20
        /*00ad*/ 	.byte	0x34, 0x29, 0x20, 0x3d, 0x3d, 0x20, 0x28, 0x28, 0x28, 0x74, 0x6d, 0x65, 0x6d, 0x5f, 0x61, 0x64
        /*00bd*/ 	.byte	0x64, 0x72, 0x20, 0x3e, 0x3e, 0x20, 0x31, 0x36, 0x29, 0x20, 0x2f, 0x20, 0x33, 0x32, 0x29, 0x20
        /*00cd*/ 	.byte	0x25, 0x20, 0x34, 0x29, 0x00
	.type		__unnamed_1,@object
	.size		__unnamed_1,(__unnamed_2 - __unnamed_1)
__unnamed_1:
        /*00d2*/ 	.byte	0x61, 0x75, 0x74, 0x6f, 0x20, 0x63, 0x75, 0x74, 0x65, 0x3a, 0x3a, 0x61, 0x73, 0x5f, 0x70, 0x6f
        /* <DEDUP_REMOVED lines=24> */
        /*0262*/ 	.byte	0x00
	.type		__unnamed_2,@object
	.size		__unnamed_2,(.L_2 - __unnamed_2)
__unnamed_2:
        /* <DEDUP_REMOVED lines=41> */
.L_2:


//--------------------- .nv.shared._ZN7cutlass13device_kernelINS_4gemm6kernel13GemmUniversalIN4cute5tupleIJiiiiEEENS1_10collective13CollectiveMmaINS1_35MainloopSm100TmaUmmaWarpSpecializedILi8ELi2ELi4ENS5_IJNS4_1CILi1EEESB_SB_EEEEENS5_IJNSA_ILi64EEENSA_ILi128EEESF_EEEaNS5_IJSB_llEEEaSH_NS4_8TiledMMAINS4_8MMA_AtomIJNS4_15SM100_MMA_S8_SSIaaiLi64ELi128ELNS4_4UMMA5MajorE1ELSM_1ELNSL_8SaturateE0EEEEEENS4_6LayoutISC_NS5_IJNSA_ILi0EEESR_SR_EEEEENS5_IJNS4_10UnderscoreESU_SU_EEEEENS4_13SM90_TMA_LOADENS4_14ComposedLayoutINS4_7SwizzleILi2ELi4ELi3EEENS4_18smem_ptr_flag_bitsILi8EEENSQ_INS5_IJSE_NSA_ILi8EEEEEENS5_IJSB_SE_EEEEEEEvNS4_8identityESX_NSY_INSZ_ILi3ELi4ELi3EEES12_NSQ_INS5_IJSF_S13_EEENS5_IJSB_SF_EEEEEEEvS18_EENS_8epilogue10collective18CollectiveEpilogueINS1F_23Sm100TmaWarpSpecializedILi2ELi2ELi32ELb0ELb0EEEJSG_NS5_IJNSQ_ISE_SB_EES1K_EEEaNS5_IJlSB_lEEEaS1M_NS1F_6fusion15FusionCallbacksIS1J_NS1N_17LinearCombinationIaiaiLNS_15FloatRoundStyleE2EEESG_S1L_JEEENS4_5SM1004TMEM4LOAD26SM100_TMEM_LOAD_16dp32b32xESX_NSY_IS10_S12_NSQ_INS5_IJS13_SE_EEENS5_IJSE_SB_EEEEEEENS4_39AutoVectorizingCopyWithAssumedAlignmentILi128EEENS4_14SM90_TMA_STOREES20_S22_S22_EEEvvEEEEvNT_6ParamsE --------------------------
	.section	.nv.shared._ZN7cutlass13device_kernelINS_4gemm6kernel13GemmUniversalIN4cute5tupleIJiiiiEEENS1_10collective13CollectiveMmaINS1_35MainloopSm100TmaUmmaWarpSpecializedILi8ELi2ELi4ENS5_IJNS4_1CILi1EEESB_SB_EEEEENS5_IJNSA_ILi64EEENSA_ILi128EEESF_EEEaNS5_IJSB_llEEEaSH_NS4_8TiledMMAINS4_8MMA_AtomIJNS4_15SM100_MMA_S8_SSIaaiLi64ELi128ELNS4_4UMMA5MajorE1ELSM_1ELNSL_8SaturateE0EEEEEENS4_6LayoutISC_NS5_IJNSA_ILi0EEESR_SR_EEEEENS5_IJNS4_10UnderscoreESU_SU_EEEEENS4_13SM90_TMA_LOADENS4_14ComposedLayoutINS4_7SwizzleILi2ELi4ELi3EEENS4_18smem_ptr_flag_bitsILi8EEENSQ_INS5_IJSE_NSA_ILi8EEEEEENS5_IJSB_SE_EEEEEEEvNS4_8identityESX_NSY_INSZ_ILi3ELi4ELi3EEES12_NSQ_INS5_IJSF_S13_EEENS5_IJSB_SF_EEEEEEEvS18_EENS_8epilogue10collective18CollectiveEpilogueINS1F_23Sm100TmaWarpSpecializedILi2ELi2ELi32ELb0ELb0EEEJSG_NS5_IJNSQ_ISE_SB_EES1K_EEEaNS5_IJlSB_lEEEaS1M_NS1F_6fusion15FusionCallbacksIS1J_NS1N_17LinearCombinationIaiaiLNS_15FloatRoundStyleE2EEESG_S1L_JEEENS4_5SM1004TMEM4LOAD26SM100_TMEM_LOAD_16dp32b32xESX_NSY_IS10_S12_NSQ_INS5_IJS13_SE_EEENS5_IJSE_SB_EEEEEEENS4_39AutoVectorizingCopyWithAssumedAlignmentILi128EEENS4_14SM90_TMA_STOREES20_S22_S22_EEEvvEEEEvNT_6ParamsE,"aw",@nobits
	.sectionflags	@""
	.align	16
	.zero		1024


//--------------------- .nv.shared.reserved.0     --------------------------
	.section	.nv.shared.reserved.0,"aw",@nobits
	.weak		__nv_reservedSMEM_offset_0_alias
	.size		__nv_reservedSMEM_offset_0_alias, 0, 64
	.other		__nv_reservedSMEM_offset_0_alias,@"STO_CUDA_RESERVED_SHARED STV_DEFAULT"
__nv_reservedSMEM_offset_0_alias:
	.zero		0
.nv.shared.reserved.0:
	.zero		64
	.weak		__nv_reservedSMEM_tcgen05_partition
	.type		__nv_reservedSMEM_tcgen05_partition,@object
	.size		__nv_reservedSMEM_tcgen05_partition,(.L_0 - __nv_reservedSMEM_tcgen05_partition)
__nv_reservedSMEM_tcgen05_partition:
	.zero		32
.L_0:


//--------------------- .nv.global                --------------------------
	.section	.nv.global,"aw",@nobits
.nv.global:
	.type		_ZN40_INTERNAL_9ad06eaa_4_k_cu_36910dc3_282094cute1_E,@object
	.size		_ZN40_INTERNAL_9ad06eaa_4_k_cu_36910dc3_282094cute1_E,(_ZN40_INTERNAL_9ad06eaa_4_k_cu_36910dc3_282094cuda3std3__45__cpo6cbeginE - _ZN40_INTERNAL_9ad06eaa_4_k_cu_36910dc3_282094cute1_E)
_ZN40_INTERNAL_9ad06eaa_4_k_cu_36910dc3_282094cute1_E:
	.zero		1
	.type		_ZN40_INTERNAL_9ad06eaa_4_k_cu_36910dc3_282094cuda3std3__45__cpo6cbeginE,@object
	.size		_ZN40_INTERNAL_9ad06eaa_4_k_cu_36910dc3_282094cuda3std3__45__cpo6cbeginE,(_ZN40_INTERNAL_9ad06eaa_4_k_cu_36910dc3_282094cuda3std3__48in_placeE - _ZN40_INTERNAL_9ad06eaa_4_k_cu_36910dc3_282094cuda3std3__45__cpo6cbeginE)
_ZN40_INTERNAL_9ad06eaa_4_k_cu_36910dc3_282094cuda3std3__45__cpo6cbeginE:
	.zero		1
	.type		_ZN40_INTERNAL_9ad06eaa_4_k_cu_36910dc3_282094cuda3std3__48in_placeE,@object
	.size		_ZN40_INTERNAL_9ad06eaa_4_k_cu_36910dc3_282094cuda3std3__48in_placeE,(_ZN40_INTERNAL_9ad06eaa_4_k_cu_36910dc3_282094cuda3std6ranges3__45__cpo9iter_moveE - _ZN40_INTERNAL_9ad06eaa_4_k_cu_36910dc3_282094cuda3std3__48in_placeE)
_ZN40_INTERNAL_9ad06eaa_4_k_cu_36910dc3_282094cuda3std3__48in_placeE:
	.zero		1
	.type		_ZN40_INTERNAL_9ad06eaa_4_k_cu_36910dc3_282094cuda3std6ranges3__45__cpo9iter_moveE,@object
	.size		_ZN40_INTERNAL_9ad06eaa_4_k_cu_36910dc3_282094cuda3std6ranges3__45__cpo9iter_moveE,(_ZN40_INTERNAL_9ad06eaa_4_k_cu_36910dc3_282094cuda3std3__45__cpo5beginE - _ZN40_INTERNAL_9ad06eaa_4_k_cu_36910dc3_282094cuda3std6ranges3__45__cpo9iter_moveE)
_ZN40_INTERNAL_9ad06eaa_4_k_cu_36910dc3_282094cuda3std6ranges3__45__cpo9iter_moveE:
	.zero		1
	.type		_ZN40_INTERNAL_9ad06eaa_4_k_cu_36910dc3_282094cuda3std3__45__cpo5beginE,@object
	.size		_ZN40_INTERNAL_9ad06eaa_4_k_cu_36910dc3_282094cuda3std3__45__cpo5beginE,(_ZN40_INTERNAL_9ad06eaa_4_k_cu_36910dc3_282094cuda3std3__442_GLOBAL__N__9ad06eaa_4_k_cu_36910dc3_282096ignoreE - _ZN40_INTERNAL_9ad06eaa_4_k_cu_36910dc3_282094cuda3std3__45__cpo5beginE)
_ZN40_INTERNAL_9ad06eaa_4_k_cu_36910dc3_282094cuda3std3__45__cpo5beginE:
	.zero		1
	.type		_ZN40_INTERNAL_9ad06eaa_4_k_cu_36910dc3_282094cuda3std3__442_GLOBAL__N__9ad06eaa_4_k_cu_36910dc3_282096ignoreE,@object
	.size		_ZN40_INTERNAL_9ad06eaa_4_k_cu_36910dc3_282094cuda3std3__442_GLOBAL__N__9ad06eaa_4_k_cu_36910dc3_282096ignoreE,(_ZN40_INTERNAL_9ad06eaa_4_k_cu_36910dc3_282094cute7productE - _ZN40_INTERNAL_9ad06eaa_4_k_cu_36910dc3_282094cuda3std3__442_GLOBAL__N__9ad06eaa_4_k_cu_36910dc3_282096ignoreE)
_ZN40_INTERNAL_9ad06eaa_4_k_cu_36910dc3_282094cuda3std3__442_GLOBAL__N__9ad06eaa_4_k_cu_36910dc3_282096ignoreE:
	.zero		1
	.type		_ZN40_INTERNAL_9ad06eaa_4_k_cu_36910dc3_282094cute7productE,@object
	.size		_ZN40_INTERNAL_9ad06eaa_4_k_cu_36910dc3_282094cute7productE,(_ZN40_INTERNAL_9ad06eaa_4_k_cu_36910dc3_282094cuda3std3__45__cpo3endE - _ZN40_INTERNAL_9ad06eaa_4_k_cu_36910dc3_282094cute7productE)
_ZN40_INTERNAL_9ad06eaa_4_k_cu_36910dc3_282094cute7productE:
	.zero		1
	.type		_ZN40_INTERNAL_9ad06eaa_4_k_cu_36910dc3_282094cuda3std3__45__cpo3endE,@object
	.size		_ZN40_INTERNAL_9ad06eaa_4_k_cu_36910dc3_282094cuda3std3__45__cpo3endE,(_ZN40_INTERNAL_9ad06eaa_4_k_cu_36910dc3_282094cuda3std3__419piecewise_constructE - _ZN40_INTERNAL_9ad06eaa_4_k_cu_36910dc3_282094cuda3std3__45__cpo3endE)
_ZN40_INTERNAL_9ad06eaa_4_k_cu_36910dc3_282094cuda3std3__45__cpo3endE:
	.zero		1
	.type		_ZN40_INTERNAL_9ad06eaa_4_k_cu_36910dc3_282094cuda3std3__419piecewise_constructE,@object
	.size		_ZN40_INTERNAL_9ad06eaa_4_k_cu_36910dc3_282094cuda3std3__419piecewise_constructE,(_ZN40_INTERNAL_9ad06eaa_4_k_cu_36910dc3_282094cuda3std3__45__cpo4cendE - _ZN40_INTERNAL_9ad06eaa_4_k_cu_36910dc3_282094cuda3std3__419piecewise_constructE)
_ZN40_INTERNAL_9ad06eaa_4_k_cu_36910dc3_282094cuda3std3__419piecewise_constructE:
	.zero		1
	.type		_ZN40_INTERNAL_9ad06eaa_4_k_cu_36910dc3_282094cuda3std3__45__cpo4cendE,@object
	.size		_ZN40_INTERNAL_9ad06eaa_4_k_cu_36910dc3_282094cuda3std3__45__cpo4cendE,(_ZN40_INTERNAL_9ad06eaa_4_k_cu_36910dc3_282094cuda3std6ranges3__45__cpo4swapE - _ZN40_INTERNAL_9ad06eaa_4_k_cu_36910dc3_282094cuda3std3__45__cpo4cendE)
_ZN40_INTERNAL_9ad06eaa_4_k_cu_36910dc3_282094cuda3std3__45__cpo4cendE:
	.zero		1
	.type		_ZN40_INTERNAL_9ad06eaa_4_k_cu_36910dc3_282094cuda3std6ranges3__45__cpo4swapE,@object
	.size		_ZN40_INTERNAL_9ad06eaa_4_k_cu_36910dc3_282094cuda3std6ranges3__45__cpo4swapE,(.L_10 - _ZN40_INTERNAL_9ad06eaa_4_k_cu_36910dc3_282094cuda3std6ranges3__45__cpo4swapE)
_ZN40_INTERNAL_9ad06eaa_4_k_cu_36910dc3_282094cuda3std6ranges3__45__cpo4swapE:
	.zero		1
.L_10:


//--------------------- .nv.constant0._ZN7cutlass13device_kernelINS_4gemm6kernel13GemmUniversalIN4cute5tupleIJiiiiEEENS1_10collective13CollectiveMmaINS1_35MainloopSm100TmaUmmaWarpSpecializedILi8ELi2ELi4ENS5_IJNS4_1CILi1EEESB_SB_EEEEENS5_IJNSA_ILi64EEENSA_ILi128EEESF_EEEaNS5_IJSB_llEEEaSH_NS4_8TiledMMAINS4_8MMA_AtomIJNS4_15SM100_MMA_S8_SSIaaiLi64ELi128ELNS4_4UMMA5MajorE1ELSM_1ELNSL_8SaturateE0EEEEEENS4_6LayoutISC_NS5_IJNSA_ILi0EEESR_SR_EEEEENS5_IJNS4_10UnderscoreESU_SU_EEEEENS4_13SM90_TMA_LOADENS4_14ComposedLayoutINS4_7SwizzleILi2ELi4ELi3EEENS4_18smem_ptr_flag_bitsILi8EEENSQ_INS5_IJSE_NSA_ILi8EEEEEENS5_IJSB_SE_EEEEEEEvNS4_8identityESX_NSY_INSZ_ILi3ELi4ELi3EEES12_NSQ_INS5_IJSF_S13_EEENS5_IJSB_SF_EEEEEEEvS18_EENS_8epilogue10collective18CollectiveEpilogueINS1F_23Sm100TmaWarpSpecializedILi2ELi2ELi32ELb0ELb0EEEJSG_NS5_IJNSQ_ISE_SB_EES1K_EEEaNS5_IJlSB_lEEEaS1M_NS1F_6fusion15FusionCallbacksIS1J_NS1N_17LinearCombinationIaiaiLNS_15FloatRoundStyleE2EEESG_S1L_JEEENS4_5SM1004TMEM4LOAD26SM100_TMEM_LOAD_16dp32b32xESX_NSY_IS10_S12_NSQ_INS5_IJS13_SE_EEENS5_IJSE_SB_EEEEEEENS4_39AutoVectorizingCopyWithAssumedAlignmentILi128EEENS4_14SM90_TMA_STOREES20_S22_S22_EEEvvEEEEvNT_6ParamsE --------------------------
	.section	.nv.constant0._ZN7cutlass13device_kernelINS_4gemm6kernel13GemmUniversalIN4cute5tupleIJiiiiEEENS1_10collective13CollectiveMmaINS1_35MainloopSm100TmaUmmaWarpSpecializedILi8ELi2ELi4ENS5_IJNS4_1CILi1EEESB_SB_EEEEENS5_IJNSA_ILi64EEENSA_ILi128EEESF_EEEaNS5_IJSB_llEEEaSH_NS4_8TiledMMAINS4_8MMA_AtomIJNS4_15SM100_MMA_S8_SSIaaiLi64ELi128ELNS4_4UMMA5MajorE1ELSM_1ELNSL_8SaturateE0EEEEEENS4_6LayoutISC_NS5_IJNSA_ILi0EEESR_SR_EEEEENS5_IJNS4_10UnderscoreESU_SU_EEEEENS4_13SM90_TMA_LOADENS4_14ComposedLayoutINS4_7SwizzleILi2ELi4ELi3EEENS4_18smem_ptr_flag_bitsILi8EEENSQ_INS5_IJSE_NSA_ILi8EEEEEENS5_IJSB_SE_EEEEEEEvNS4_8identityESX_NSY_INSZ_ILi3ELi4ELi3EEES12_NSQ_INS5_IJSF_S13_EEENS5_IJSB_SF_EEEEEEEvS18_EENS_8epilogue10collective18CollectiveEpilogueINS1F_23Sm100TmaWarpSpecializedILi2ELi2ELi32ELb0ELb0EEEJSG_NS5_IJNSQ_ISE_SB_EES1K_EEEaNS5_IJlSB_lEEEaS1M_NS1F_6fusion15FusionCallbacksIS1J_NS1N_17LinearCombinationIaiaiLNS_15FloatRoundStyleE2EEESG_S1L_JEEENS4_5SM1004TMEM4LOAD26SM100_TMEM_LOAD_16dp32b32xESX_NSY_IS10_S12_NSQ_INS5_IJS13_SE_EEENS5_IJSE_SB_EEEEEEENS4_39AutoVectorizingCopyWithAssumedAlignmentILi128EEENS4_14SM90_TMA_STOREES20_S22_S22_EEEvvEEEEvNT_6ParamsE,"a",@progbits
	.sectionflags	@""
	.align	4
.nv.constant0._ZN7cutlass13device_kernelINS_4gemm6kernel13GemmUniversalIN4cute5tupleIJiiiiEEENS1_10collective13CollectiveMmaINS1_35MainloopSm100TmaUmmaWarpSpecializedILi8ELi2ELi4ENS5_IJNS4_1CILi1EEESB_SB_EEEEENS5_IJNSA_ILi64EEENSA_ILi128EEESF_EEEaNS5_IJSB_llEEEaSH_NS4_8TiledMMAINS4_8MMA_AtomIJNS4_15SM100_MMA_S8_SSIaaiLi64ELi128ELNS4_4UMMA5MajorE1ELSM_1ELNSL_8SaturateE0EEEEEENS4_6LayoutISC_NS5_IJNSA_ILi0EEESR_SR_EEEEENS5_IJNS4_10UnderscoreESU_SU_EEEEENS4_13SM90_TMA_LOADENS4_14ComposedLayoutINS4_7SwizzleILi2ELi4ELi3EEENS4_18smem_ptr_flag_bitsILi8EEENSQ_INS5_IJSE_NSA_ILi8EEEEEENS5_IJSB_SE_EEEEEEEvNS4_8identityESX_NSY_INSZ_ILi3ELi4ELi3EEES12_NSQ_INS5_IJSF_S13_EEENS5_IJSB_SF_EEEEEEEvS18_EENS_8epilogue10collective18CollectiveEpilogueINS1F_23Sm100TmaWarpSpecializedILi2ELi2ELi32ELb0ELb0EEEJSG_NS5_IJNSQ_ISE_SB_EES1K_EEEaNS5_IJlSB_lEEEaS1M_NS1F_6fusion15FusionCallbacksIS1J_NS1N_17LinearCombinationIaiaiLNS_15FloatRoundStyleE2EEESG_S1L_JEEENS4_5SM1004TMEM4LOAD26SM100_TMEM_LOAD_16dp32b32xESX_NSY_IS10_S12_NSQ_INS5_IJS13_SE_EEENS5_IJSE_SB_EEEEEEENS4_39AutoVectorizingCopyWithAssumedAlignmentILi128EEENS4_14SM90_TMA_STOREES20_S22_S22_EEEvvEEEEvNT_6ParamsE:
	.zero		2944


//--------------------- SYMBOLS --------------------------

	.type		.nv.reservedSmem.offset0,@object
	.size		.nv.reservedSmem.offset0,0x4
	.type		.nv.reservedSmem.cap,@object
	.size		.nv.reservedSmem.cap,0x4
	.type		__assertfail,@function
